//
// Generated by NVIDIA NVVM Compiler
//
// Compiler Build ID: CL-36424714
// Cuda compilation tools, release 13.0, V13.0.88
// Based on NVVM 20.0.0
//

.version 9.0
.target sm_100
.address_size 64

	// .globl	_Z11init_curandP17curandStateXORWOWmii
.global .align 4 .b8 precalc_xorwow_matrix[102400];
.global .align 4 .b8 precalc_xorwow_offset_matrix[102400];
.global .align 4 .b8 mrg32k3aM1[2304];
.global .align 4 .b8 mrg32k3aM2[2304];
.global .align 4 .b8 mrg32k3aM1SubSeq[2016];
.global .align 4 .b8 mrg32k3aM2SubSeq[2016];
.global .align 4 .b8 mrg32k3aM1Seq[2304];
.global .align 4 .b8 mrg32k3aM2Seq[2304];
.const .align 8 .b8 __cr_lgamma_table[72];
.global .align 4 .b8 __cudart_i2opi_f[24] = {65, 144, 67, 60, 153, 149, 98, 219, 192, 221, 52, 245, 209, 87, 39, 252, 41, 21, 68, 78, 110, 131, 249, 162};

.visible .entry _Z11init_curandP17curandStateXORWOWmii(
	.param .u64 .ptr .align 1 _Z11init_curandP17curandStateXORWOWmii_param_0,
	.param .u64 _Z11init_curandP17curandStateXORWOWmii_param_1,
	.param .u32 _Z11init_curandP17curandStateXORWOWmii_param_2,
	.param .u32 _Z11init_curandP17curandStateXORWOWmii_param_3
)
{
	.reg .pred 	%p<27>;
	.reg .b32 	%r<422>;
	.reg .b64 	%rd<19>;

	ld.param.u64 	%rd8, [_Z11init_curandP17curandStateXORWOWmii_param_0];
	ld.param.u64 	%rd9, [_Z11init_curandP17curandStateXORWOWmii_param_1];
	ld.param.u32 	%r183, [_Z11init_curandP17curandStateXORWOWmii_param_2];
	ld.param.u32 	%r184, [_Z11init_curandP17curandStateXORWOWmii_param_3];
	mov.u32 	%r186, %ctaid.x;
	mov.u32 	%r187, %ntid.x;
	mov.u32 	%r188, %tid.x;
	mad.lo.s32 	%r189, %r186, %r187, %r188;
	mov.u32 	%r190, %ctaid.y;
	mov.u32 	%r191, %ntid.y;
	mov.u32 	%r192, %tid.y;
	mad.lo.s32 	%r193, %r190, %r191, %r192;
	mad.lo.s32 	%r1, %r183, %r193, %r189;
	setp.ge.s32 	%p1, %r189, %r183;
	setp.ge.s32 	%p2, %r193, %r184;
	or.pred  	%p3, %p1, %p2;
	@%p3 bra 	$L__BB0_44;
	cvta.to.global.u64 	%rd10, %rd8;
	cvt.s64.s32 	%rd18, %r1;
	mul.wide.s32 	%rd11, %r1, 48;
	add.s64 	%rd2, %rd10, %rd11;
	cvt.u32.u64 	%r195, %rd9;
	xor.b32  	%r196, %r195, -1429050551;
	mul.lo.s32 	%r197, %r196, 1099087573;
	{ .reg .b32 tmp; mov.b64 {tmp, %r198}, %rd9; }
	xor.b32  	%r199, %r198, -136515619;
	mul.lo.s32 	%r200, %r199, -1703105765;
	add.s32 	%r201, %r197, %r200;
	add.s32 	%r202, %r201, 6615241;
	add.s32 	%r203, %r197, 123456789;
	st.global.v2.u32 	[%rd2], {%r202, %r203};
	xor.b32  	%r204, %r197, 362436069;
	add.s32 	%r205, %r200, 521288629;
	st.global.v2.u32 	[%rd2+8], {%r204, %r205};
	xor.b32  	%r206, %r200, 88675123;
	add.s32 	%r207, %r197, 5783321;
	st.global.v2.u32 	[%rd2+16], {%r206, %r207};
	setp.eq.s32 	%p4, %r1, 0;
	@%p4 bra 	$L__BB0_43;
	mov.b32 	%r328, 0;
$L__BB0_3:
	and.b64  	%rd4, %rd18, 3;
	setp.eq.s64 	%p5, %rd4, 0;
	@%p5 bra 	$L__BB0_42;
	mul.wide.u32 	%rd12, %r328, 3200;
	mov.u64 	%rd13, precalc_xorwow_matrix;
	add.s64 	%rd5, %rd13, %rd12;
	cvt.u32.u64 	%r3, %rd4;
	mov.b32 	%r329, 0;
$L__BB0_5:
	mov.b32 	%r342, 0;
	mov.u32 	%r343, %r342;
	mov.u32 	%r344, %r342;
	mov.u32 	%r345, %r342;
	mov.u32 	%r346, %r342;
	mov.u32 	%r335, %r342;
$L__BB0_6:
	mul.wide.u32 	%rd14, %r335, 4;
	add.s64 	%rd15, %rd2, %rd14;
	ld.global.u32 	%r11, [%rd15+4];
	shl.b32 	%r12, %r335, 5;
	mov.b32 	%r341, 0;
$L__BB0_7:
	.pragma "nounroll";
	shr.u32 	%r212, %r11, %r341;
	and.b32  	%r213, %r212, 1;
	setp.eq.b32 	%p6, %r213, 1;
	not.pred 	%p7, %p6;
	add.s32 	%r214, %r12, %r341;
	mul.lo.s32 	%r215, %r214, 5;
	mul.wide.u32 	%rd16, %r215, 4;
	add.s64 	%rd6, %rd5, %rd16;
	@%p7 bra 	$L__BB0_9;
	ld.global.u32 	%r216, [%rd6];
	xor.b32  	%r346, %r346, %r216;
	ld.global.u32 	%r217, [%rd6+4];
	xor.b32  	%r345, %r345, %r217;
	ld.global.u32 	%r218, [%rd6+8];
	xor.b32  	%r344, %r344, %r218;
	ld.global.u32 	%r219, [%rd6+12];
	xor.b32  	%r343, %r343, %r219;
	ld.global.u32 	%r220, [%rd6+16];
	xor.b32  	%r342, %r342, %r220;
$L__BB0_9:
	and.b32  	%r222, %r212, 2;
	setp.eq.s32 	%p8, %r222, 0;
	@%p8 bra 	$L__BB0_11;
	ld.global.u32 	%r223, [%rd6+20];
	xor.b32  	%r346, %r346, %r223;
	ld.global.u32 	%r224, [%rd6+24];
	xor.b32  	%r345, %r345, %r224;
	ld.global.u32 	%r225, [%rd6+28];
	xor.b32  	%r344, %r344, %r225;
	ld.global.u32 	%r226, [%rd6+32];
	xor.b32  	%r343, %r343, %r226;
	ld.global.u32 	%r227, [%rd6+36];
	xor.b32  	%r342, %r342, %r227;
$L__BB0_11:
	and.b32  	%r229, %r212, 4;
	setp.eq.s32 	%p9, %r229, 0;
	@%p9 bra 	$L__BB0_13;
	ld.global.u32 	%r230, [%rd6+40];
	xor.b32  	%r346, %r346, %r230;
	ld.global.u32 	%r231, [%rd6+44];
	xor.b32  	%r345, %r345, %r231;
	ld.global.u32 	%r232, [%rd6+48];
	xor.b32  	%r344, %r344, %r232;
	ld.global.u32 	%r233, [%rd6+52];
	xor.b32  	%r343, %r343, %r233;
	ld.global.u32 	%r234, [%rd6+56];
	xor.b32  	%r342, %r342, %r234;
$L__BB0_13:
	and.b32  	%r236, %r212, 8;
	setp.eq.s32 	%p10, %r236, 0;
	@%p10 bra 	$L__BB0_15;
	ld.global.u32 	%r237, [%rd6+60];
	xor.b32  	%r346, %r346, %r237;
	ld.global.u32 	%r238, [%rd6+64];
	xor.b32  	%r345, %r345, %r238;
	ld.global.u32 	%r239, [%rd6+68];
	xor.b32  	%r344, %r344, %r239;
	ld.global.u32 	%r240, [%rd6+72];
	xor.b32  	%r343, %r343, %r240;
	ld.global.u32 	%r241, [%rd6+76];
	xor.b32  	%r342, %r342, %r241;
$L__BB0_15:
	and.b32  	%r243, %r212, 16;
	setp.eq.s32 	%p11, %r243, 0;
	@%p11 bra 	$L__BB0_17;
	ld.global.u32 	%r244, [%rd6+80];
	xor.b32  	%r346, %r346, %r244;
	ld.global.u32 	%r245, [%rd6+84];
	xor.b32  	%r345, %r345, %r245;
	ld.global.u32 	%r246, [%rd6+88];
	xor.b32  	%r344, %r344, %r246;
	ld.global.u32 	%r247, [%rd6+92];
	xor.b32  	%r343, %r343, %r247;
	ld.global.u32 	%r248, [%rd6+96];
	xor.b32  	%r342, %r342, %r248;
$L__BB0_17:
	and.b32  	%r250, %r212, 32;
	setp.eq.s32 	%p12, %r250, 0;
	@%p12 bra 	$L__BB0_19;
	ld.global.u32 	%r251, [%rd6+100];
	xor.b32  	%r346, %r346, %r251;
	ld.global.u32 	%r252, [%rd6+104];
	xor.b32  	%r345, %r345, %r252;
	ld.global.u32 	%r253, [%rd6+108];
	xor.b32  	%r344, %r344, %r253;
	ld.global.u32 	%r254, [%rd6+112];
	xor.b32  	%r343, %r343, %r254;
	ld.global.u32 	%r255, [%rd6+116];
	xor.b32  	%r342, %r342, %r255;
$L__BB0_19:
	and.b32  	%r257, %r212, 64;
	setp.eq.s32 	%p13, %r257, 0;
	@%p13 bra 	$L__BB0_21;
	ld.global.u32 	%r258, [%rd6+120];
	xor.b32  	%r346, %r346, %r258;
	ld.global.u32 	%r259, [%rd6+124];
	xor.b32  	%r345, %r345, %r259;
	ld.global.u32 	%r260, [%rd6+128];
	xor.b32  	%r344, %r344, %r260;
	ld.global.u32 	%r261, [%rd6+132];
	xor.b32  	%r343, %r343, %r261;
	ld.global.u32 	%r262, [%rd6+136];
	xor.b32  	%r342, %r342, %r262;
$L__BB0_21:
	and.b32  	%r264, %r212, 128;
	setp.eq.s32 	%p14, %r264, 0;
	@%p14 bra 	$L__BB0_23;
	ld.global.u32 	%r265, [%rd6+140];
	xor.b32  	%r346, %r346, %r265;
	ld.global.u32 	%r266, [%rd6+144];
	xor.b32  	%r345, %r345, %r266;
	ld.global.u32 	%r267, [%rd6+148];
	xor.b32  	%r344, %r344, %r267;
	ld.global.u32 	%r268, [%rd6+152];
	xor.b32  	%r343, %r343, %r268;
	ld.global.u32 	%r269, [%rd6+156];
	xor.b32  	%r342, %r342, %r269;
$L__BB0_23:
	and.b32  	%r271, %r212, 256;
	setp.eq.s32 	%p15, %r271, 0;
	@%p15 bra 	$L__BB0_25;
	ld.global.u32 	%r272, [%rd6+160];
	xor.b32  	%r346, %r346, %r272;
	ld.global.u32 	%r273, [%rd6+164];
	xor.b32  	%r345, %r345, %r273;
	ld.global.u32 	%r274, [%rd6+168];
	xor.b32  	%r344, %r344, %r274;
	ld.global.u32 	%r275, [%rd6+172];
	xor.b32  	%r343, %r343, %r275;
	ld.global.u32 	%r276, [%rd6+176];
	xor.b32  	%r342, %r342, %r276;
$L__BB0_25:
	and.b32  	%r278, %r212, 512;
	setp.eq.s32 	%p16, %r278, 0;
	@%p16 bra 	$L__BB0_27;
	ld.global.u32 	%r279, [%rd6+180];
	xor.b32  	%r346, %r346, %r279;
	ld.global.u32 	%r280, [%rd6+184];
	xor.b32  	%r345, %r345, %r280;
	ld.global.u32 	%r281, [%rd6+188];
	xor.b32  	%r344, %r344, %r281;
	ld.global.u32 	%r282, [%rd6+192];
	xor.b32  	%r343, %r343, %r282;
	ld.global.u32 	%r283, [%rd6+196];
	xor.b32  	%r342, %r342, %r283;
$L__BB0_27:
	and.b32  	%r285, %r212, 1024;
	setp.eq.s32 	%p17, %r285, 0;
	@%p17 bra 	$L__BB0_29;
	ld.global.u32 	%r286, [%rd6+200];
	xor.b32  	%r346, %r346, %r286;
	ld.global.u32 	%r287, [%rd6+204];
	xor.b32  	%r345, %r345, %r287;
	ld.global.u32 	%r288, [%rd6+208];
	xor.b32  	%r344, %r344, %r288;
	ld.global.u32 	%r289, [%rd6+212];
	xor.b32  	%r343, %r343, %r289;
	ld.global.u32 	%r290, [%rd6+216];
	xor.b32  	%r342, %r342, %r290;
$L__BB0_29:
	and.b32  	%r292, %r212, 2048;
	setp.eq.s32 	%p18, %r292, 0;
	@%p18 bra 	$L__BB0_31;
	ld.global.u32 	%r293, [%rd6+220];
	xor.b32  	%r346, %r346, %r293;
	ld.global.u32 	%r294, [%rd6+224];
	xor.b32  	%r345, %r345, %r294;
	ld.global.u32 	%r295, [%rd6+228];
	xor.b32  	%r344, %r344, %r295;
	ld.global.u32 	%r296, [%rd6+232];
	xor.b32  	%r343, %r343, %r296;
	ld.global.u32 	%r297, [%rd6+236];
	xor.b32  	%r342, %r342, %r297;
$L__BB0_31:
	and.b32  	%r299, %r212, 4096;
	setp.eq.s32 	%p19, %r299, 0;
	@%p19 bra 	$L__BB0_33;
	ld.global.u32 	%r300, [%rd6+240];
	xor.b32  	%r346, %r346, %r300;
	ld.global.u32 	%r301, [%rd6+244];
	xor.b32  	%r345, %r345, %r301;
	ld.global.u32 	%r302, [%rd6+248];
	xor.b32  	%r344, %r344, %r302;
	ld.global.u32 	%r303, [%rd6+252];
	xor.b32  	%r343, %r343, %r303;
	ld.global.u32 	%r304, [%rd6+256];
	xor.b32  	%r342, %r342, %r304;
$L__BB0_33:
	and.b32  	%r306, %r212, 8192;
	setp.eq.s32 	%p20, %r306, 0;
	@%p20 bra 	$L__BB0_35;
	ld.global.u32 	%r307, [%rd6+260];
	xor.b32  	%r346, %r346, %r307;
	ld.global.u32 	%r308, [%rd6+264];
	xor.b32  	%r345, %r345, %r308;
	ld.global.u32 	%r309, [%rd6+268];
	xor.b32  	%r344, %r344, %r309;
	ld.global.u32 	%r310, [%rd6+272];
	xor.b32  	%r343, %r343, %r310;
	ld.global.u32 	%r311, [%rd6+276];
	xor.b32  	%r342, %r342, %r311;
$L__BB0_35:
	and.b32  	%r313, %r212, 16384;
	setp.eq.s32 	%p21, %r313, 0;
	@%p21 bra 	$L__BB0_37;
	ld.global.u32 	%r314, [%rd6+280];
	xor.b32  	%r346, %r346, %r314;
	ld.global.u32 	%r315, [%rd6+284];
	xor.b32  	%r345, %r345, %r315;
	ld.global.u32 	%r316, [%rd6+288];
	xor.b32  	%r344, %r344, %r316;
	ld.global.u32 	%r317, [%rd6+292];
	xor.b32  	%r343, %r343, %r317;
	ld.global.u32 	%r318, [%rd6+296];
	xor.b32  	%r342, %r342, %r318;
$L__BB0_37:
	and.b32  	%r320, %r212, 32768;
	setp.eq.s32 	%p22, %r320, 0;
	@%p22 bra 	$L__BB0_39;
	ld.global.u32 	%r321, [%rd6+300];
	xor.b32  	%r346, %r346, %r321;
	ld.global.u32 	%r322, [%rd6+304];
	xor.b32  	%r345, %r345, %r322;
	ld.global.u32 	%r323, [%rd6+308];
	xor.b32  	%r344, %r344, %r323;
	ld.global.u32 	%r324, [%rd6+312];
	xor.b32  	%r343, %r343, %r324;
	ld.global.u32 	%r325, [%rd6+316];
	xor.b32  	%r342, %r342, %r325;
$L__BB0_39:
	add.s32 	%r341, %r341, 16;
	setp.ne.s32 	%p23, %r341, 32;
	@%p23 bra 	$L__BB0_7;
	mad.lo.s32 	%r326, %r335, -31, %r12;
	add.s32 	%r335, %r326, 1;
	setp.ne.s32 	%p24, %r335, 5;
	@%p24 bra 	$L__BB0_6;
	st.global.u32 	[%rd2+4], %r346;
	st.global.u32 	[%rd2+8], %r345;
	st.global.u32 	[%rd2+12], %r344;
	st.global.u32 	[%rd2+16], %r343;
	st.global.u32 	[%rd2+20], %r342;
	add.s32 	%r329, %r329, 1;
	setp.lt.u32 	%p25, %r329, %r3;
	@%p25 bra 	$L__BB0_5;
$L__BB0_42:
	shr.u64 	%rd7, %rd18, 2;
	add.s32 	%r328, %r328, 1;
	setp.gt.u64 	%p26, %rd18, 3;
	mov.u64 	%rd18, %rd7;
	@%p26 bra 	$L__BB0_3;
$L__BB0_43:
	mov.b32 	%r327, 0;
	st.global.v2.u32 	[%rd2+24], {%r327, %r327};
	st.global.u32 	[%rd2+32], %r327;
	mov.b64 	%rd17, 0;
	st.global.u64 	[%rd2+40], %rd17;
$L__BB0_44:
	ret;

}
	// .globl	_Z4gradPfS_S_ffii
.visible .entry _Z4gradPfS_S_ffii(
	.param .u64 .ptr .align 1 _Z4gradPfS_S_ffii_param_0,
	.param .u64 .ptr .align 1 _Z4gradPfS_S_ffii_param_1,
	.param .u64 .ptr .align 1 _Z4gradPfS_S_ffii_param_2,
	.param .f32 _Z4gradPfS_S_ffii_param_3,
	.param .f32 _Z4gradPfS_S_ffii_param_4,
	.param .u32 _Z4gradPfS_S_ffii_param_5,
	.param .u32 _Z4gradPfS_S_ffii_param_6
)
{
	.reg .pred 	%p<4>;
	.reg .b32 	%r<29>;
	.reg .b32 	%f<11>;
	.reg .b64 	%rd<18>;
	.reg .b64 	%fd<9>;

	ld.param.u64 	%rd1, [_Z4gradPfS_S_ffii_param_0];
	ld.param.u64 	%rd2, [_Z4gradPfS_S_ffii_param_1];
	ld.param.u64 	%rd3, [_Z4gradPfS_S_ffii_param_2];
	ld.param.f32 	%f1, [_Z4gradPfS_S_ffii_param_3];
	ld.param.f32 	%f2, [_Z4gradPfS_S_ffii_param_4];
	ld.param.u32 	%r3, [_Z4gradPfS_S_ffii_param_5];
	ld.param.u32 	%r5, [_Z4gradPfS_S_ffii_param_6];
	mov.u32 	%r6, %ctaid.x;
	mov.u32 	%r7, %ntid.x;
	mov.u32 	%r8, %tid.x;
	mad.lo.s32 	%r1, %r6, %r7, %r8;
	mov.u32 	%r9, %ctaid.y;
	mov.u32 	%r10, %ntid.y;
	mov.u32 	%r11, %tid.y;
	mad.lo.s32 	%r12, %r9, %r10, %r11;
	setp.ge.s32 	%p1, %r1, %r3;
	setp.ge.s32 	%p2, %r12, %r5;
	or.pred  	%p3, %p1, %p2;
	@%p3 bra 	$L__BB1_2;
	cvta.to.global.u64 	%rd4, %rd1;
	cvta.to.global.u64 	%rd5, %rd2;
	cvta.to.global.u64 	%rd6, %rd3;
	mul.lo.s32 	%r13, %r3, %r12;
	add.s32 	%r14, %r13, %r1;
	add.s32 	%r15, %r1, %r3;
	add.s32 	%r16, %r15, -1;
	rem.s32 	%r17, %r16, %r3;
	add.s32 	%r18, %r17, %r13;
	add.s32 	%r19, %r1, 1;
	rem.s32 	%r20, %r19, %r3;
	add.s32 	%r21, %r20, %r13;
	add.s32 	%r22, %r12, %r5;
	add.s32 	%r23, %r22, -1;
	rem.u32 	%r24, %r23, %r5;
	mad.lo.s32 	%r25, %r24, %r3, %r1;
	add.s32 	%r26, %r12, 1;
	rem.u32 	%r27, %r26, %r5;
	mad.lo.s32 	%r28, %r27, %r3, %r1;
	mul.wide.s32 	%rd7, %r21, 4;
	add.s64 	%rd8, %rd4, %rd7;
	ld.global.f32 	%f3, [%rd8];
	mul.wide.s32 	%rd9, %r18, 4;
	add.s64 	%rd10, %rd4, %rd9;
	ld.global.f32 	%f4, [%rd10];
	sub.f32 	%f5, %f3, %f4;
	cvt.f64.f32 	%fd1, %f5;
	cvt.f64.f32 	%fd2, %f1;
	add.f64 	%fd3, %fd2, %fd2;
	div.rn.f64 	%fd4, %fd1, %fd3;
	cvt.rn.f32.f64 	%f6, %fd4;
	mul.wide.s32 	%rd11, %r14, 4;
	add.s64 	%rd12, %rd5, %rd11;
	st.global.f32 	[%rd12], %f6;
	mul.wide.s32 	%rd13, %r28, 4;
	add.s64 	%rd14, %rd4, %rd13;
	ld.global.f32 	%f7, [%rd14];
	mul.wide.s32 	%rd15, %r25, 4;
	add.s64 	%rd16, %rd4, %rd15;
	ld.global.f32 	%f8, [%rd16];
	sub.f32 	%f9, %f7, %f8;
	cvt.f64.f32 	%fd5, %f9;
	cvt.f64.f32 	%fd6, %f2;
	add.f64 	%fd7, %fd6, %fd6;
	div.rn.f64 	%fd8, %fd5, %fd7;
	cvt.rn.f32.f64 	%f10, %fd8;
	add.s64 	%rd17, %rd6, %rd11;
	st.global.f32 	[%rd17], %f10;
$L__BB1_2:
	ret;

}
	// .globl	_Z7laplacePfS_ffii
.visible .entry _Z7laplacePfS_ffii(
	.param .u64 .ptr .align 1 _Z7laplacePfS_ffii_param_0,
	.param .u64 .ptr .align 1 _Z7laplacePfS_ffii_param_1,
	.param .f32 _Z7laplacePfS_ffii_param_2,
	.param .f32 _Z7laplacePfS_ffii_param_3,
	.param .u32 _Z7laplacePfS_ffii_param_4,
	.param .u32 _Z7laplacePfS_ffii_param_5
)
{
	.reg .pred 	%p<4>;
	.reg .b32 	%r<29>;
	.reg .b32 	%f<13>;
	.reg .b64 	%rd<16>;
	.reg .b64 	%fd<12>;

	ld.param.u64 	%rd1, [_Z7laplacePfS_ffii_param_0];
	ld.param.u64 	%rd2, [_Z7laplacePfS_ffii_param_1];
	ld.param.f32 	%f1, [_Z7laplacePfS_ffii_param_2];
	ld.param.f32 	%f2, [_Z7laplacePfS_ffii_param_3];
	ld.param.u32 	%r3, [_Z7laplacePfS_ffii_param_4];
	ld.param.u32 	%r5, [_Z7laplacePfS_ffii_param_5];
	mov.u32 	%r6, %ctaid.x;
	mov.u32 	%r7, %ntid.x;
	mov.u32 	%r8, %tid.x;
	mad.lo.s32 	%r1, %r6, %r7, %r8;
	mov.u32 	%r9, %ctaid.y;
	mov.u32 	%r10, %ntid.y;
	mov.u32 	%r11, %tid.y;
	mad.lo.s32 	%r12, %r9, %r10, %r11;
	setp.ge.s32 	%p1, %r1, %r3;
	setp.ge.s32 	%p2, %r12, %r5;
	or.pred  	%p3, %p1, %p2;
	@%p3 bra 	$L__BB2_2;
	cvta.to.global.u64 	%rd3, %rd1;
	cvta.to.global.u64 	%rd4, %rd2;
	mul.lo.s32 	%r13, %r3, %r12;
	add.s32 	%r14, %r13, %r1;
	add.s32 	%r15, %r1, %r3;
	add.s32 	%r16, %r15, -1;
	rem.s32 	%r17, %r16, %r3;
	add.s32 	%r18, %r17, %r13;
	add.s32 	%r19, %r1, 1;
	rem.s32 	%r20, %r19, %r3;
	add.s32 	%r21, %r20, %r13;
	add.s32 	%r22, %r12, %r5;
	add.s32 	%r23, %r22, -1;
	rem.u32 	%r24, %r23, %r5;
	mad.lo.s32 	%r25, %r24, %r3, %r1;
	add.s32 	%r26, %r12, 1;
	rem.u32 	%r27, %r26, %r5;
	mad.lo.s32 	%r28, %r27, %r3, %r1;
	mul.wide.s32 	%rd5, %r25, 4;
	add.s64 	%rd6, %rd3, %rd5;
	ld.global.f32 	%f3, [%rd6];
	mul.wide.s32 	%rd7, %r28, 4;
	add.s64 	%rd8, %rd3, %rd7;
	ld.global.f32 	%f4, [%rd8];
	add.f32 	%f5, %f3, %f4;
	cvt.f64.f32 	%fd1, %f5;
	mul.wide.s32 	%rd9, %r14, 4;
	add.s64 	%rd10, %rd3, %rd9;
	ld.global.f32 	%f6, [%rd10];
	cvt.f64.f32 	%fd2, %f6;
	add.f64 	%fd3, %fd2, %fd2;
	sub.f64 	%fd4, %fd1, %fd3;
	mul.f32 	%f7, %f1, %f1;
	cvt.f64.f32 	%fd5, %f7;
	div.rn.f64 	%fd6, %fd4, %fd5;
	mul.wide.s32 	%rd11, %r18, 4;
	add.s64 	%rd12, %rd3, %rd11;
	ld.global.f32 	%f8, [%rd12];
	mul.wide.s32 	%rd13, %r21, 4;
	add.s64 	%rd14, %rd3, %rd13;
	ld.global.f32 	%f9, [%rd14];
	add.f32 	%f10, %f8, %f9;
	cvt.f64.f32 	%fd7, %f10;
	sub.f64 	%fd8, %fd7, %fd3;
	mul.f32 	%f11, %f2, %f2;
	cvt.f64.f32 	%fd9, %f11;
	div.rn.f64 	%fd10, %fd8, %fd9;
	add.f64 	%fd11, %fd6, %fd10;
	cvt.rn.f32.f64 	%f12, %fd11;
	add.s64 	%rd15, %rd4, %rd9;
	st.global.f32 	[%rd15], %f12;
$L__BB2_2:
	ret;

}
	// .globl	_Z9get_thetaPfS_S_ii
.visible .entry _Z9get_thetaPfS_S_ii(
	.param .u64 .ptr .align 1 _Z9get_thetaPfS_S_ii_param_0,
	.param .u64 .ptr .align 1 _Z9get_thetaPfS_S_ii_param_1,
	.param .u64 .ptr .align 1 _Z9get_thetaPfS_S_ii_param_2,
	.param .u32 _Z9get_thetaPfS_S_ii_param_3,
	.param .u32 _Z9get_thetaPfS_S_ii_param_4
)
{
	.reg .pred 	%p<17>;
	.reg .b32 	%r<17>;
	.reg .b32 	%f<64>;
	.reg .b64 	%rd<11>;
	.reg .b64 	%fd<5>;

	ld.param.u64 	%rd3, [_Z9get_thetaPfS_S_ii_param_0];
	ld.param.u64 	%rd4, [_Z9get_thetaPfS_S_ii_param_1];
	ld.param.u64 	%rd5, [_Z9get_thetaPfS_S_ii_param_2];
	ld.param.u32 	%r3, [_Z9get_thetaPfS_S_ii_param_3];
	ld.param.u32 	%r4, [_Z9get_thetaPfS_S_ii_param_4];
	mov.u32 	%r6, %ctaid.x;
	mov.u32 	%r7, %ntid.x;
	mov.u32 	%r8, %tid.x;
	mad.lo.s32 	%r1, %r6, %r7, %r8;
	mov.u32 	%r9, %ctaid.y;
	mov.u32 	%r10, %ntid.y;
	mov.u32 	%r11, %tid.y;
	mad.lo.s32 	%r12, %r9, %r10, %r11;
	setp.ge.s32 	%p1, %r1, %r3;
	setp.ge.s32 	%p2, %r12, %r4;
	or.pred  	%p3, %p1, %p2;
	@%p3 bra 	$L__BB3_13;
	cvta.to.global.u64 	%rd6, %rd4;
	cvta.to.global.u64 	%rd7, %rd5;
	cvta.to.global.u64 	%rd8, %rd3;
	mad.lo.s32 	%r13, %r3, %r12, %r1;
	mul.wide.s32 	%rd9, %r13, 4;
	add.s64 	%rd1, %rd7, %rd9;
	mov.b32 	%r14, 0;
	st.global.u32 	[%rd1], %r14;
	add.s64 	%rd10, %rd8, %rd9;
	ld.global.f32 	%f1, [%rd10];
	setp.neu.f32 	%p4, %f1, 0f00000000;
	add.s64 	%rd2, %rd6, %rd9;
	@%p4 bra 	$L__BB3_6;
	ld.global.f32 	%f2, [%rd2];
	setp.leu.f32 	%p5, %f2, 0f00000000;
	@%p5 bra 	$L__BB3_4;
	mov.b32 	%r16, 1070141403;
	st.global.u32 	[%rd1], %r16;
	bra.uni 	$L__BB3_13;
$L__BB3_4:
	setp.geu.f32 	%p6, %f2, 0f00000000;
	@%p6 bra 	$L__BB3_6;
	mov.b32 	%r15, 1083624420;
	st.global.u32 	[%rd1], %r15;
	bra.uni 	$L__BB3_13;
$L__BB3_6:
	setp.leu.f32 	%p7, %f1, 0f00000000;
	@%p7 bra 	$L__BB3_11;
	ld.global.f32 	%f3, [%rd2];
	setp.geu.f32 	%p8, %f3, 0f00000000;
	@%p8 bra 	$L__BB3_9;
	div.rn.f32 	%f44, %f3, %f1;
	abs.f32 	%f45, %f44;
	setp.gt.f32 	%p15, %f45, 0f3F800000;
	rcp.approx.ftz.f32 	%f46, %f45;
	selp.f32 	%f47, %f46, %f45, %p15;
	mul.f32 	%f48, %f47, %f47;
	fma.rn.f32 	%f49, %f48, 0f3B2090AA, 0fBC6BE14F;
	fma.rn.f32 	%f50, %f49, %f48, 0f3D23397E;
	fma.rn.f32 	%f51, %f50, %f48, 0fBD948A7A;
	fma.rn.f32 	%f52, %f51, %f48, 0f3DD76B21;
	fma.rn.f32 	%f53, %f52, %f48, 0fBE111E88;
	fma.rn.f32 	%f54, %f53, %f48, 0f3E4CAF60;
	fma.rn.f32 	%f55, %f54, %f48, 0fBEAAAA27;
	mul.f32 	%f56, %f48, %f55;
	fma.rn.f32 	%f57, %f56, %f47, %f47;
	neg.f32 	%f58, %f57;
	fma.rn.f32 	%f59, 0f3F6EE581, 0f3FD774EB, %f58;
	selp.f32 	%f60, %f59, %f57, %p15;
	setp.num.f32 	%p16, %f45, %f45;
	copysign.f32 	%f61, %f44, %f60;
	selp.f32 	%f62, %f61, %f60, %p16;
	cvt.f64.f32 	%fd3, %f62;
	add.f64 	%fd4, %fd3, 0d401921FB54442D18;
	cvt.rn.f32.f64 	%f63, %fd4;
	st.global.f32 	[%rd1], %f63;
	bra.uni 	$L__BB3_13;
$L__BB3_9:
	setp.leu.f32 	%p9, %f3, 0f00000000;
	@%p9 bra 	$L__BB3_11;
	div.rn.f32 	%f25, %f3, %f1;
	abs.f32 	%f26, %f25;
	setp.gt.f32 	%p13, %f26, 0f3F800000;
	rcp.approx.ftz.f32 	%f27, %f26;
	selp.f32 	%f28, %f27, %f26, %p13;
	mul.f32 	%f29, %f28, %f28;
	fma.rn.f32 	%f30, %f29, 0f3B2090AA, 0fBC6BE14F;
	fma.rn.f32 	%f31, %f30, %f29, 0f3D23397E;
	fma.rn.f32 	%f32, %f31, %f29, 0fBD948A7A;
	fma.rn.f32 	%f33, %f32, %f29, 0f3DD76B21;
	fma.rn.f32 	%f34, %f33, %f29, 0fBE111E88;
	fma.rn.f32 	%f35, %f34, %f29, 0f3E4CAF60;
	fma.rn.f32 	%f36, %f35, %f29, 0fBEAAAA27;
	mul.f32 	%f37, %f29, %f36;
	fma.rn.f32 	%f38, %f37, %f28, %f28;
	neg.f32 	%f39, %f38;
	fma.rn.f32 	%f40, 0f3F6EE581, 0f3FD774EB, %f39;
	selp.f32 	%f41, %f40, %f38, %p13;
	setp.num.f32 	%p14, %f26, %f26;
	copysign.f32 	%f42, %f25, %f41;
	selp.f32 	%f43, %f42, %f41, %p14;
	st.global.f32 	[%rd1], %f43;
	bra.uni 	$L__BB3_13;
$L__BB3_11:
	setp.geu.f32 	%p10, %f1, 0f00000000;
	@%p10 bra 	$L__BB3_13;
	ld.global.f32 	%f4, [%rd2];
	div.rn.f32 	%f5, %f4, %f1;
	abs.f32 	%f6, %f5;
	setp.gt.f32 	%p11, %f6, 0f3F800000;
	rcp.approx.ftz.f32 	%f7, %f6;
	selp.f32 	%f8, %f7, %f6, %p11;
	mul.f32 	%f9, %f8, %f8;
	fma.rn.f32 	%f10, %f9, 0f3B2090AA, 0fBC6BE14F;
	fma.rn.f32 	%f11, %f10, %f9, 0f3D23397E;
	fma.rn.f32 	%f12, %f11, %f9, 0fBD948A7A;
	fma.rn.f32 	%f13, %f12, %f9, 0f3DD76B21;
	fma.rn.f32 	%f14, %f13, %f9, 0fBE111E88;
	fma.rn.f32 	%f15, %f14, %f9, 0f3E4CAF60;
	fma.rn.f32 	%f16, %f15, %f9, 0fBEAAAA27;
	mul.f32 	%f17, %f9, %f16;
	fma.rn.f32 	%f18, %f17, %f8, %f8;
	neg.f32 	%f19, %f18;
	fma.rn.f32 	%f20, 0f3F6EE581, 0f3FD774EB, %f19;
	selp.f32 	%f21, %f20, %f18, %p11;
	setp.num.f32 	%p12, %f6, %f6;
	copysign.f32 	%f22, %f5, %f21;
	selp.f32 	%f23, %f22, %f21, %p12;
	cvt.f64.f32 	%fd1, %f23;
	add.f64 	%fd2, %fd1, 0d400921FB54442D18;
	cvt.rn.f32.f64 	%f24, %fd2;
	st.global.f32 	[%rd1], %f24;
$L__BB3_13:
	ret;

}
	// .globl	_Z7get_epsPfS_S_ii
.visible .entry _Z7get_epsPfS_S_ii(
	.param .u64 .ptr .align 1 _Z7get_epsPfS_S_ii_param_0,
	.param .u64 .ptr .align 1 _Z7get_epsPfS_S_ii_param_1,
	.param .u64 .ptr .align 1 _Z7get_epsPfS_S_ii_param_2,
	.param .u32 _Z7get_epsPfS_S_ii_param_3,
	.param .u32 _Z7get_epsPfS_S_ii_param_4
)
{
	.local .align 4 .b8 	__local_depot4[28];
	.reg .b64 	%SP;
	.reg .b64 	%SPL;
	.reg .pred 	%p<20>;
	.reg .b32 	%r<93>;
	.reg .b32 	%f<59>;
	.reg .b64 	%rd<51>;
	.reg .b64 	%fd<10>;

	mov.u64 	%SPL, __local_depot4;
	ld.param.u64 	%rd17, [_Z7get_epsPfS_S_ii_param_0];
	ld.param.u64 	%rd18, [_Z7get_epsPfS_S_ii_param_1];
	ld.param.u64 	%rd19, [_Z7get_epsPfS_S_ii_param_2];
	ld.param.u32 	%r32, [_Z7get_epsPfS_S_ii_param_3];
	ld.param.u32 	%r33, [_Z7get_epsPfS_S_ii_param_4];
	add.u64 	%rd1, %SPL, 0;
	mov.u32 	%r35, %ctaid.x;
	mov.u32 	%r36, %ntid.x;
	mov.u32 	%r37, %tid.x;
	mad.lo.s32 	%r1, %r35, %r36, %r37;
	mov.u32 	%r38, %ctaid.y;
	mov.u32 	%r39, %ntid.y;
	mov.u32 	%r40, %tid.y;
	mad.lo.s32 	%r41, %r38, %r39, %r40;
	setp.ge.s32 	%p1, %r1, %r32;
	setp.ge.s32 	%p2, %r41, %r33;
	or.pred  	%p3, %p1, %p2;
	@%p3 bra 	$L__BB4_18;
	cvta.to.global.u64 	%rd21, %rd17;
	mad.lo.s32 	%r3, %r32, %r41, %r1;
	mul.wide.s32 	%rd22, %r3, 4;
	add.s64 	%rd2, %rd21, %rd22;
	ld.global.f32 	%f13, [%rd2];
	mul.f32 	%f1, %f13, 0f40C00000;
	mul.f32 	%f14, %f1, 0f3F22F983;
	cvt.rni.s32.f32 	%r88, %f14;
	cvt.rn.f32.s32 	%f15, %r88;
	fma.rn.f32 	%f16, %f15, 0fBFC90FDA, %f1;
	fma.rn.f32 	%f17, %f15, 0fB3A22168, %f16;
	fma.rn.f32 	%f57, %f15, 0fA7C234C5, %f17;
	abs.f32 	%f3, %f1;
	setp.ltu.f32 	%p4, %f3, 0f47CE4780;
	@%p4 bra 	$L__BB4_9;
	setp.neu.f32 	%p5, %f3, 0f7F800000;
	@%p5 bra 	$L__BB4_4;
	mov.f32 	%f20, 0f00000000;
	mul.rn.f32 	%f57, %f1, %f20;
	mov.b32 	%r88, 0;
	bra.uni 	$L__BB4_9;
$L__BB4_4:
	mov.b32 	%r5, %f1;
	shl.b32 	%r43, %r5, 8;
	or.b32  	%r6, %r43, -2147483648;
	mov.b64 	%rd47, 0;
	mov.b32 	%r85, 0;
	mov.u64 	%rd45, __cudart_i2opi_f;
	mov.u64 	%rd46, %rd1;
$L__BB4_5:
	.pragma "nounroll";
	ld.global.nc.u32 	%r44, [%rd45];
	mad.wide.u32 	%rd25, %r44, %r6, %rd47;
	shr.u64 	%rd47, %rd25, 32;
	st.local.u32 	[%rd46], %rd25;
	add.s32 	%r85, %r85, 1;
	add.s64 	%rd46, %rd46, 4;
	add.s64 	%rd45, %rd45, 4;
	setp.ne.s32 	%p6, %r85, 6;
	@%p6 bra 	$L__BB4_5;
	shr.u32 	%r45, %r5, 23;
	st.local.u32 	[%rd1+24], %rd47;
	and.b32  	%r9, %r45, 31;
	and.b32  	%r46, %r45, 224;
	add.s32 	%r47, %r46, -128;
	shr.u32 	%r48, %r47, 5;
	mul.wide.u32 	%rd26, %r48, 4;
	sub.s64 	%rd9, %rd1, %rd26;
	ld.local.u32 	%r86, [%rd9+24];
	ld.local.u32 	%r87, [%rd9+20];
	setp.eq.s32 	%p7, %r9, 0;
	@%p7 bra 	$L__BB4_8;
	shf.l.wrap.b32 	%r86, %r87, %r86, %r9;
	ld.local.u32 	%r49, [%rd9+16];
	shf.l.wrap.b32 	%r87, %r49, %r87, %r9;
$L__BB4_8:
	shr.u32 	%r50, %r86, 30;
	shf.l.wrap.b32 	%r51, %r87, %r86, 2;
	shl.b32 	%r52, %r87, 2;
	shr.u32 	%r53, %r51, 31;
	add.s32 	%r54, %r53, %r50;
	neg.s32 	%r55, %r54;
	setp.lt.s32 	%p8, %r5, 0;
	selp.b32 	%r88, %r55, %r54, %p8;
	xor.b32  	%r56, %r51, %r5;
	shr.s32 	%r57, %r51, 31;
	xor.b32  	%r58, %r57, %r51;
	xor.b32  	%r59, %r57, %r52;
	cvt.u64.u32 	%rd27, %r58;
	shl.b64 	%rd28, %rd27, 32;
	cvt.u64.u32 	%rd29, %r59;
	or.b64  	%rd30, %rd28, %rd29;
	cvt.rn.f64.s64 	%fd1, %rd30;
	mul.f64 	%fd2, %fd1, 0d3BF921FB54442D19;
	cvt.rn.f32.f64 	%f18, %fd2;
	neg.f32 	%f19, %f18;
	setp.lt.s32 	%p9, %r56, 0;
	selp.f32 	%f57, %f19, %f18, %p9;
$L__BB4_9:
	add.s32 	%r61, %r88, 1;
	mul.rn.f32 	%f21, %f57, %f57;
	and.b32  	%r62, %r88, 1;
	setp.eq.b32 	%p10, %r62, 1;
	selp.f32 	%f22, %f57, 0f3F800000, %p10;
	fma.rn.f32 	%f23, %f21, %f22, 0f00000000;
	fma.rn.f32 	%f24, %f21, 0f37CBAC00, 0fBAB607ED;
	selp.f32 	%f25, 0fB94D4153, %f24, %p10;
	selp.f32 	%f26, 0f3C0885E4, 0f3D2AAABB, %p10;
	fma.rn.f32 	%f27, %f25, %f21, %f26;
	selp.f32 	%f28, 0fBE2AAAA8, 0fBEFFFFFF, %p10;
	fma.rn.f32 	%f29, %f27, %f21, %f28;
	fma.rn.f32 	%f30, %f29, %f23, %f22;
	and.b32  	%r63, %r61, 2;
	setp.eq.s32 	%p11, %r63, 0;
	mov.f32 	%f31, 0f00000000;
	sub.f32 	%f32, %f31, %f30;
	selp.f32 	%f33, %f30, %f32, %p11;
	cvt.f64.f32 	%fd3, %f33;
	fma.rn.f64 	%fd4, %fd3, 0d3FA47AE147AE147B, 0d3FF0000000000000;
	mul.f64 	%fd5, %fd4, 0d3F847AE147AE147B;
	cvt.rn.f32.f64 	%f34, %fd5;
	cvta.to.global.u64 	%rd31, %rd18;
	add.s64 	%rd33, %rd31, %rd22;
	st.global.f32 	[%rd33], %f34;
	ld.global.f32 	%f35, [%rd2];
	mul.f32 	%f7, %f35, 0f40C00000;
	mul.f32 	%f36, %f7, 0f3F22F983;
	cvt.rni.s32.f32 	%r92, %f36;
	cvt.rn.f32.s32 	%f37, %r92;
	fma.rn.f32 	%f38, %f37, 0fBFC90FDA, %f7;
	fma.rn.f32 	%f39, %f37, 0fB3A22168, %f38;
	fma.rn.f32 	%f58, %f37, 0fA7C234C5, %f39;
	abs.f32 	%f9, %f7;
	setp.ltu.f32 	%p12, %f9, 0f47CE4780;
	@%p12 bra 	$L__BB4_17;
	setp.neu.f32 	%p13, %f9, 0f7F800000;
	@%p13 bra 	$L__BB4_12;
	mov.f32 	%f42, 0f00000000;
	mul.rn.f32 	%f58, %f7, %f42;
	mov.b32 	%r92, 0;
	bra.uni 	$L__BB4_17;
$L__BB4_12:
	mov.b32 	%r19, %f7;
	shl.b32 	%r65, %r19, 8;
	or.b32  	%r20, %r65, -2147483648;
	mov.b64 	%rd50, 0;
	mov.b32 	%r89, 0;
	mov.u64 	%rd48, __cudart_i2opi_f;
	mov.u64 	%rd49, %rd1;
$L__BB4_13:
	.pragma "nounroll";
	ld.global.nc.u32 	%r66, [%rd48];
	mad.wide.u32 	%rd36, %r66, %r20, %rd50;
	shr.u64 	%rd50, %rd36, 32;
	st.local.u32 	[%rd49], %rd36;
	add.s32 	%r89, %r89, 1;
	add.s64 	%rd49, %rd49, 4;
	add.s64 	%rd48, %rd48, 4;
	setp.ne.s32 	%p14, %r89, 6;
	@%p14 bra 	$L__BB4_13;
	shr.u32 	%r67, %r19, 23;
	st.local.u32 	[%rd1+24], %rd50;
	and.b32  	%r23, %r67, 31;
	and.b32  	%r68, %r67, 224;
	add.s32 	%r69, %r68, -128;
	shr.u32 	%r70, %r69, 5;
	mul.wide.u32 	%rd37, %r70, 4;
	sub.s64 	%rd16, %rd1, %rd37;
	ld.local.u32 	%r90, [%rd16+24];
	ld.local.u32 	%r91, [%rd16+20];
	setp.eq.s32 	%p15, %r23, 0;
	@%p15 bra 	$L__BB4_16;
	shf.l.wrap.b32 	%r90, %r91, %r90, %r23;
	ld.local.u32 	%r71, [%rd16+16];
	shf.l.wrap.b32 	%r91, %r71, %r91, %r23;
$L__BB4_16:
	shr.u32 	%r72, %r90, 30;
	shf.l.wrap.b32 	%r73, %r91, %r90, 2;
	shl.b32 	%r74, %r91, 2;
	shr.u32 	%r75, %r73, 31;
	add.s32 	%r76, %r75, %r72;
	neg.s32 	%r77, %r76;
	setp.lt.s32 	%p16, %r19, 0;
	selp.b32 	%r92, %r77, %r76, %p16;
	xor.b32  	%r78, %r73, %r19;
	shr.s32 	%r79, %r73, 31;
	xor.b32  	%r80, %r79, %r73;
	xor.b32  	%r81, %r79, %r74;
	cvt.u64.u32 	%rd38, %r80;
	shl.b64 	%rd39, %rd38, 32;
	cvt.u64.u32 	%rd40, %r81;
	or.b64  	%rd41, %rd39, %rd40;
	cvt.rn.f64.s64 	%fd6, %rd41;
	mul.f64 	%fd7, %fd6, 0d3BF921FB54442D19;
	cvt.rn.f32.f64 	%f40, %fd7;
	neg.f32 	%f41, %f40;
	setp.lt.s32 	%p17, %r78, 0;
	selp.f32 	%f58, %f41, %f40, %p17;
$L__BB4_17:
	mul.rn.f32 	%f43, %f58, %f58;
	and.b32  	%r83, %r92, 1;
	setp.eq.b32 	%p18, %r83, 1;
	selp.f32 	%f44, 0f3F800000, %f58, %p18;
	fma.rn.f32 	%f45, %f43, %f44, 0f00000000;
	fma.rn.f32 	%f46, %f43, 0f37CBAC00, 0fBAB607ED;
	selp.f32 	%f47, %f46, 0fB94D4153, %p18;
	selp.f32 	%f48, 0f3D2AAABB, 0f3C0885E4, %p18;
	fma.rn.f32 	%f49, %f47, %f43, %f48;
	selp.f32 	%f50, 0fBEFFFFFF, 0fBE2AAAA8, %p18;
	fma.rn.f32 	%f51, %f49, %f43, %f50;
	fma.rn.f32 	%f52, %f51, %f45, %f44;
	and.b32  	%r84, %r92, 2;
	setp.eq.s32 	%p19, %r84, 0;
	mov.f32 	%f53, 0f00000000;
	sub.f32 	%f54, %f53, %f52;
	selp.f32 	%f55, %f52, %f54, %p19;
	cvt.f64.f32 	%fd8, %f55;
	mul.f64 	%fd9, %fd8, 0dBF63A92A30553261;
	cvt.rn.f32.f64 	%f56, %fd9;
	cvta.to.global.u64 	%rd42, %rd19;
	add.s64 	%rd44, %rd42, %rd22;
	st.global.f32 	[%rd44], %f56;
$L__BB4_18:
	ret;

}
	// .globl	_Z11phase_fieldP17curandStateXORWOWPfS1_S1_S1_S1_S1_S1_S1_S1_S1_ffii
.visible .entry _Z11phase_fieldP17curandStateXORWOWPfS1_S1_S1_S1_S1_S1_S1_S1_S1_ffii(
	.param .u64 .ptr .align 1 _Z11phase_fieldP17curandStateXORWOWPfS1_S1_S1_S1_S1_S1_S1_S1_S1_ffii_param_0,
	.param .u64 .ptr .align 1 _Z11phase_fieldP17curandStateXORWOWPfS1_S1_S1_S1_S1_S1_S1_S1_S1_ffii_param_1,
	.param .u64 .ptr .align 1 _Z11phase_fieldP17curandStateXORWOWPfS1_S1_S1_S1_S1_S1_S1_S1_S1_ffii_param_2,
	.param .u64 .ptr .align 1 _Z11phase_fieldP17curandStateXORWOWPfS1_S1_S1_S1_S1_S1_S1_S1_S1_ffii_param_3,
	.param .u64 .ptr .align 1 _Z11phase_fieldP17curandStateXORWOWPfS1_S1_S1_S1_S1_S1_S1_S1_S1_ffii_param_4,
	.param .u64 .ptr .align 1 _Z11phase_fieldP17curandStateXORWOWPfS1_S1_S1_S1_S1_S1_S1_S1_S1_ffii_param_5,
	.param .u64 .ptr .align 1 _Z11phase_fieldP17curandStateXORWOWPfS1_S1_S1_S1_S1_S1_S1_S1_S1_ffii_param_6,
	.param .u64 .ptr .align 1 _Z11phase_fieldP17curandStateXORWOWPfS1_S1_S1_S1_S1_S1_S1_S1_S1_ffii_param_7,
	.param .u64 .ptr .align 1 _Z11phase_fieldP17curandStateXORWOWPfS1_S1_S1_S1_S1_S1_S1_S1_S1_ffii_param_8,
	.param .u64 .ptr .align 1 _Z11phase_fieldP17curandStateXORWOWPfS1_S1_S1_S1_S1_S1_S1_S1_S1_ffii_param_9,
	.param .u64 .ptr .align 1 _Z11phase_fieldP17curandStateXORWOWPfS1_S1_S1_S1_S1_S1_S1_S1_S1_ffii_param_10,
	.param .f32 _Z11phase_fieldP17curandStateXORWOWPfS1_S1_S1_S1_S1_S1_S1_S1_S1_ffii_param_11,
	.param .f32 _Z11phase_fieldP17curandStateXORWOWPfS1_S1_S1_S1_S1_S1_S1_S1_S1_ffii_param_12,
	.param .u32 _Z11phase_fieldP17curandStateXORWOWPfS1_S1_S1_S1_S1_S1_S1_S1_S1_ffii_param_13,
	.param .u32 _Z11phase_fieldP17curandStateXORWOWPfS1_S1_S1_S1_S1_S1_S1_S1_S1_ffii_param_14
)
{
	.reg .pred 	%p<7>;
	.reg .b32 	%r<41>;
	.reg .b32 	%f<55>;
	.reg .b64 	%rd<54>;
	.reg .b64 	%fd<62>;

	ld.param.u64 	%rd2, [_Z11phase_fieldP17curandStateXORWOWPfS1_S1_S1_S1_S1_S1_S1_S1_S1_ffii_param_1];
	ld.param.u64 	%rd4, [_Z11phase_fieldP17curandStateXORWOWPfS1_S1_S1_S1_S1_S1_S1_S1_S1_ffii_param_3];
	ld.param.u64 	%rd5, [_Z11phase_fieldP17curandStateXORWOWPfS1_S1_S1_S1_S1_S1_S1_S1_S1_ffii_param_4];
	ld.param.u64 	%rd6, [_Z11phase_fieldP17curandStateXORWOWPfS1_S1_S1_S1_S1_S1_S1_S1_S1_ffii_param_5];
	ld.param.u64 	%rd7, [_Z11phase_fieldP17curandStateXORWOWPfS1_S1_S1_S1_S1_S1_S1_S1_S1_ffii_param_6];
	ld.param.u64 	%rd8, [_Z11phase_fieldP17curandStateXORWOWPfS1_S1_S1_S1_S1_S1_S1_S1_S1_ffii_param_7];
	ld.param.u64 	%rd9, [_Z11phase_fieldP17curandStateXORWOWPfS1_S1_S1_S1_S1_S1_S1_S1_S1_ffii_param_8];
	ld.param.u64 	%rd10, [_Z11phase_fieldP17curandStateXORWOWPfS1_S1_S1_S1_S1_S1_S1_S1_S1_ffii_param_9];
	ld.param.u64 	%rd11, [_Z11phase_fieldP17curandStateXORWOWPfS1_S1_S1_S1_S1_S1_S1_S1_S1_ffii_param_10];
	ld.param.f32 	%f5, [_Z11phase_fieldP17curandStateXORWOWPfS1_S1_S1_S1_S1_S1_S1_S1_S1_ffii_param_11];
	ld.param.f32 	%f6, [_Z11phase_fieldP17curandStateXORWOWPfS1_S1_S1_S1_S1_S1_S1_S1_S1_ffii_param_12];
	ld.param.u32 	%r5, [_Z11phase_fieldP17curandStateXORWOWPfS1_S1_S1_S1_S1_S1_S1_S1_S1_ffii_param_13];
	ld.param.u32 	%r7, [_Z11phase_fieldP17curandStateXORWOWPfS1_S1_S1_S1_S1_S1_S1_S1_S1_ffii_param_14];
	mov.u32 	%r8, %ctaid.x;
	mov.u32 	%r9, %ntid.x;
	mov.u32 	%r10, %tid.x;
	mad.lo.s32 	%r1, %r8, %r9, %r10;
	mov.u32 	%r11, %ctaid.y;
	mov.u32 	%r12, %ntid.y;
	mov.u32 	%r13, %tid.y;
	mad.lo.s32 	%r14, %r11, %r12, %r13;
	mul.lo.s32 	%r3, %r5, %r14;
	add.s32 	%r4, %r3, %r1;
	setp.ge.s32 	%p1, %r1, %r5;
	setp.ge.s32 	%p2, %r14, %r7;
	or.pred  	%p3, %p1, %p2;
	@%p3 bra 	$L__BB5_4;
	ld.param.u64 	%rd53, [_Z11phase_fieldP17curandStateXORWOWPfS1_S1_S1_S1_S1_S1_S1_S1_S1_ffii_param_2];
	cvta.to.global.u64 	%rd12, %rd2;
	cvta.to.global.u64 	%rd13, %rd53;
	cvta.to.global.u64 	%rd14, %rd8;
	cvta.to.global.u64 	%rd15, %rd7;
	cvta.to.global.u64 	%rd16, %rd4;
	cvta.to.global.u64 	%rd17, %rd5;
	cvta.to.global.u64 	%rd18, %rd9;
	cvta.to.global.u64 	%rd19, %rd11;
	add.s32 	%r15, %r1, %r5;
	add.s32 	%r16, %r15, -1;
	rem.s32 	%r17, %r16, %r5;
	add.s32 	%r18, %r17, %r3;
	add.s32 	%r19, %r1, 1;
	rem.s32 	%r20, %r19, %r5;
	add.s32 	%r21, %r20, %r3;
	add.s32 	%r22, %r14, %r7;
	add.s32 	%r23, %r22, -1;
	rem.u32 	%r24, %r23, %r7;
	mad.lo.s32 	%r25, %r24, %r5, %r1;
	add.s32 	%r26, %r14, 1;
	rem.u32 	%r27, %r26, %r7;
	mad.lo.s32 	%r28, %r27, %r5, %r1;
	mul.wide.s32 	%rd20, %r21, 4;
	add.s64 	%rd21, %rd12, %rd20;
	ld.global.f32 	%f7, [%rd21];
	add.s64 	%rd22, %rd13, %rd20;
	ld.global.f32 	%f8, [%rd22];
	mul.f32 	%f9, %f7, %f8;
	add.s64 	%rd23, %rd14, %rd20;
	ld.global.f32 	%f10, [%rd23];
	mul.f32 	%f11, %f9, %f10;
	mul.wide.s32 	%rd24, %r18, 4;
	add.s64 	%rd25, %rd12, %rd24;
	ld.global.f32 	%f12, [%rd25];
	add.s64 	%rd26, %rd13, %rd24;
	ld.global.f32 	%f13, [%rd26];
	mul.f32 	%f14, %f12, %f13;
	add.s64 	%rd27, %rd14, %rd24;
	ld.global.f32 	%f15, [%rd27];
	mul.f32 	%f16, %f14, %f15;
	sub.f32 	%f17, %f11, %f16;
	cvt.f64.f32 	%fd5, %f17;
	cvt.f64.f32 	%fd6, %f5;
	add.f64 	%fd7, %fd6, %fd6;
	div.rn.f64 	%fd8, %fd5, %fd7;
	cvt.rn.f32.f64 	%f1, %fd8;
	mul.wide.s32 	%rd28, %r28, 4;
	add.s64 	%rd29, %rd12, %rd28;
	ld.global.f32 	%f18, [%rd29];
	add.s64 	%rd30, %rd13, %rd28;
	ld.global.f32 	%f19, [%rd30];
	mul.f32 	%f20, %f18, %f19;
	add.s64 	%rd31, %rd15, %rd28;
	ld.global.f32 	%f21, [%rd31];
	mul.f32 	%f22, %f20, %f21;
	mul.wide.s32 	%rd32, %r25, 4;
	add.s64 	%rd33, %rd12, %rd32;
	ld.global.f32 	%f23, [%rd33];
	add.s64 	%rd34, %rd13, %rd32;
	ld.global.f32 	%f24, [%rd34];
	mul.f32 	%f25, %f23, %f24;
	add.s64 	%rd35, %rd15, %rd32;
	ld.global.f32 	%f26, [%rd35];
	mul.f32 	%f27, %f25, %f26;
	sub.f32 	%f28, %f22, %f27;
	cvt.f64.f32 	%fd9, %f28;
	cvt.f64.f32 	%fd10, %f6;
	add.f64 	%fd11, %fd10, %fd10;
	div.rn.f64 	%fd12, %fd9, %fd11;
	cvt.rn.f32.f64 	%f2, %fd12;
	mul.wide.s32 	%rd36, %r4, 4;
	add.s64 	%rd37, %rd16, %rd36;
	ld.global.f32 	%f29, [%rd37];
	add.s64 	%rd38, %rd15, %rd36;
	ld.global.f32 	%f30, [%rd38];
	add.s64 	%rd39, %rd17, %rd36;
	ld.global.f32 	%f31, [%rd39];
	add.s64 	%rd40, %rd14, %rd36;
	ld.global.f32 	%f32, [%rd40];
	mul.f32 	%f33, %f31, %f32;
	fma.rn.f32 	%f3, %f29, %f30, %f33;
	add.s64 	%rd41, %rd12, %rd36;
	ld.global.f32 	%f34, [%rd41];
	mul.f32 	%f35, %f34, %f34;
	add.s64 	%rd42, %rd18, %rd36;
	ld.global.f32 	%f36, [%rd42];
	mul.f32 	%f4, %f35, %f36;
	add.s64 	%rd43, %rd19, %rd36;
	ld.global.f32 	%f37, [%rd43];
	cvt.f64.f32 	%fd13, %f37;
	mov.f64 	%fd14, 0d3FF0000000000000;
	sub.f64 	%fd15, %fd14, %fd13;
	mul.f64 	%fd1, %fd15, 0d4024000000000000;
	abs.f64 	%fd2, %fd1;
	setp.leu.f64 	%p4, %fd2, 0d3FF0000000000000;
	mov.f64 	%fd61, %fd2;
	@%p4 bra 	$L__BB5_3;
	rcp.approx.ftz.f64 	%fd16, %fd2;
	neg.f64 	%fd17, %fd2;
	fma.rn.f64 	%fd18, %fd17, %fd16, 0d3FF0000000000000;
	fma.rn.f64 	%fd19, %fd18, %fd18, %fd18;
	fma.rn.f64 	%fd20, %fd19, %fd16, %fd16;
	setp.eq.f64 	%p5, %fd2, 0d7FF0000000000000;
	selp.f64 	%fd61, 0d0000000000000000, %fd20, %p5;
$L__BB5_3:
	ld.param.u64 	%rd52, [_Z11phase_fieldP17curandStateXORWOWPfS1_S1_S1_S1_S1_S1_S1_S1_S1_ffii_param_0];
	setp.gt.f64 	%p6, %fd2, 0d3FF0000000000000;
	mul.f64 	%fd21, %fd61, %fd61;
	fma.rn.f64 	%fd22, %fd21, 0dBEF53E1D2A25FF7E, 0d3F2D3B63DBB65B49;
	fma.rn.f64 	%fd23, %fd22, %fd21, 0dBF5312788DDE082E;
	fma.rn.f64 	%fd24, %fd23, %fd21, 0d3F6F9690C8249315;
	fma.rn.f64 	%fd25, %fd24, %fd21, 0dBF82CF5AABC7CF0D;
	fma.rn.f64 	%fd26, %fd25, %fd21, 0d3F9162B0B2A3BFDE;
	fma.rn.f64 	%fd27, %fd26, %fd21, 0dBF9A7256FEB6FC6B;
	fma.rn.f64 	%fd28, %fd27, %fd21, 0d3FA171560CE4A489;
	fma.rn.f64 	%fd29, %fd28, %fd21, 0dBFA4F44D841450E4;
	fma.rn.f64 	%fd30, %fd29, %fd21, 0d3FA7EE3D3F36BB95;
	fma.rn.f64 	%fd31, %fd30, %fd21, 0dBFAAD32AE04A9FD1;
	fma.rn.f64 	%fd32, %fd31, %fd21, 0d3FAE17813D66954F;
	fma.rn.f64 	%fd33, %fd32, %fd21, 0dBFB11089CA9A5BCD;
	fma.rn.f64 	%fd34, %fd33, %fd21, 0d3FB3B12B2DB51738;
	fma.rn.f64 	%fd35, %fd34, %fd21, 0dBFB745D022F8DC5C;
	fma.rn.f64 	%fd36, %fd35, %fd21, 0d3FBC71C709DFE927;
	fma.rn.f64 	%fd37, %fd36, %fd21, 0dBFC2492491FA1744;
	fma.rn.f64 	%fd38, %fd37, %fd21, 0d3FC99999999840D2;
	fma.rn.f64 	%fd39, %fd38, %fd21, 0dBFD555555555544C;
	mul.f64 	%fd40, %fd21, %fd39;
	fma.rn.f64 	%fd41, %fd40, %fd61, %fd61;
	mov.f64 	%fd42, 0d3FF921FB54442D18;
	sub.f64 	%fd43, %fd42, %fd41;
	selp.f64 	%fd44, %fd43, %fd41, %p6;
	copysign.f64 	%fd45, %fd1, %fd44;
	mul.f64 	%fd46, %fd45, 0d3FD255AB960267A9;
	cvt.rn.f32.f64 	%f38, %fd46;
	sub.f32 	%f39, %f2, %f1;
	add.f32 	%f40, %f39, %f3;
	add.f32 	%f41, %f40, %f4;
	cvta.to.global.u64 	%rd44, %rd6;
	add.s64 	%rd46, %rd44, %rd36;
	ld.global.f32 	%f42, [%rd46];
	mov.f32 	%f43, 0f3F800000;
	sub.f32 	%f44, %f43, %f42;
	mul.f32 	%f45, %f42, %f44;
	cvt.f64.f32 	%fd47, %f45;
	cvt.f64.f32 	%fd48, %f42;
	add.f64 	%fd49, %fd48, 0dBFE0000000000000;
	cvt.f64.f32 	%fd50, %f38;
	add.f64 	%fd51, %fd49, %fd50;
	mul.f64 	%fd52, %fd51, %fd47;
	cvt.rn.f32.f64 	%f46, %fd52;
	cvta.to.global.u64 	%rd47, %rd52;
	mul.wide.s32 	%rd48, %r4, 48;
	add.s64 	%rd49, %rd47, %rd48;
	ld.global.v2.u32 	{%r29, %r30}, [%rd49];
	ld.global.u32 	%r31, [%rd49+20];
	mul.f64 	%fd53, %fd48, 0d3F847AE147AE147B;
	cvt.f64.f32 	%fd54, %f44;
	mul.f64 	%fd55, %fd53, %fd54;
	shr.u32 	%r32, %r30, 2;
	xor.b32  	%r33, %r32, %r30;
	shl.b32 	%r34, %r31, 4;
	shl.b32 	%r35, %r33, 1;
	xor.b32  	%r36, %r34, %r35;
	xor.b32  	%r37, %r36, %r31;
	xor.b32  	%r38, %r37, %r33;
	add.s32 	%r39, %r29, %r38;
	add.s32 	%r40, %r39, 362437;
	cvt.rn.f32.u32 	%f47, %r40;
	fma.rn.f32 	%f48, %f47, 0f2F800000, 0f2F000000;
	cvt.f64.f32 	%fd56, %f48;
	add.f64 	%fd57, %fd56, 0dBFE0000000000000;
	mul.f64 	%fd58, %fd55, %fd57;
	cvt.rn.f32.f64 	%f49, %fd58;
	add.f32 	%f50, %f41, %f46;
	add.f32 	%f51, %f50, %f49;
	cvt.f64.f32 	%fd59, %f51;
	mul.f64 	%fd60, %fd59, 0d3FD5555555555556;
	cvt.rn.f32.f64 	%f52, %fd60;
	cvta.to.global.u64 	%rd50, %rd10;
	add.s64 	%rd51, %rd50, %rd36;
	st.global.f32 	[%rd51], %f52;
	ld.global.f32 	%f53, [%rd46];
	add.f32 	%f54, %f53, %f52;
	st.global.f32 	[%rd46], %f54;
$L__BB5_4:
	ret;

}
	// .globl	_Z7T_fieldPfS_S_ii
.visible .entry _Z7T_fieldPfS_S_ii(
	.param .u64 .ptr .align 1 _Z7T_fieldPfS_S_ii_param_0,
	.param .u64 .ptr .align 1 _Z7T_fieldPfS_S_ii_param_1,
	.param .u64 .ptr .align 1 _Z7T_fieldPfS_S_ii_param_2,
	.param .u32 _Z7T_fieldPfS_S_ii_param_3,
	.param .u32 _Z7T_fieldPfS_S_ii_param_4
)
{
	.reg .pred 	%p<4>;
	.reg .b32 	%r<14>;
	.reg .b32 	%f<5>;
	.reg .b64 	%rd<11>;
	.reg .b64 	%fd<6>;

	ld.param.u64 	%rd1, [_Z7T_fieldPfS_S_ii_param_0];
	ld.param.u64 	%rd2, [_Z7T_fieldPfS_S_ii_param_1];
	ld.param.u64 	%rd3, [_Z7T_fieldPfS_S_ii_param_2];
	ld.param.u32 	%r3, [_Z7T_fieldPfS_S_ii_param_3];
	ld.param.u32 	%r4, [_Z7T_fieldPfS_S_ii_param_4];
	mov.u32 	%r6, %ctaid.x;
	mov.u32 	%r7, %ntid.x;
	mov.u32 	%r8, %tid.x;
	mad.lo.s32 	%r1, %r6, %r7, %r8;
	mov.u32 	%r9, %ctaid.y;
	mov.u32 	%r10, %ntid.y;
	mov.u32 	%r11, %tid.y;
	mad.lo.s32 	%r12, %r9, %r10, %r11;
	setp.ge.s32 	%p1, %r1, %r3;
	setp.ge.s32 	%p2, %r12, %r4;
	or.pred  	%p3, %p1, %p2;
	@%p3 bra 	$L__BB6_2;
	cvta.to.global.u64 	%rd4, %rd1;
	cvta.to.global.u64 	%rd5, %rd3;
	cvta.to.global.u64 	%rd6, %rd2;
	mad.lo.s32 	%r13, %r3, %r12, %r1;
	mul.wide.s32 	%rd7, %r13, 4;
	add.s64 	%rd8, %rd4, %rd7;
	ld.global.f32 	%f1, [%rd8];
	cvt.f64.f32 	%fd1, %f1;
	add.s64 	%rd9, %rd5, %rd7;
	ld.global.f32 	%f2, [%rd9];
	cvt.f64.f32 	%fd2, %f2;
	fma.rn.f64 	%fd3, %fd2, 0d3F1A36E2EB1C432D, %fd1;
	add.s64 	%rd10, %rd6, %rd7;
	ld.global.f32 	%f3, [%rd10];
	cvt.f64.f32 	%fd4, %f3;
	fma.rn.f64 	%fd5, %fd4, 0d4000000000000000, %fd3;
	cvt.rn.f32.f64 	%f4, %fd5;
	st.global.f32 	[%rd8], %f4;
$L__BB6_2:
	ret;

}
	// .globl	_Z12zero_flux_BCPfii
.visible .entry _Z12zero_flux_BCPfii(
	.param .u64 .ptr .align 1 _Z12zero_flux_BCPfii_param_0,
	.param .u32 _Z12zero_flux_BCPfii_param_1,
	.param .u32 _Z12zero_flux_BCPfii_param_2
)
{
	.reg .pred 	%p<8>;
	.reg .b32 	%r<20>;
	.reg .b32 	%f<5>;
	.reg .b64 	%rd<20>;

	ld.param.u64 	%rd2, [_Z12zero_flux_BCPfii_param_0];
	ld.param.u32 	%r5, [_Z12zero_flux_BCPfii_param_1];
	ld.param.u32 	%r7, [_Z12zero_flux_BCPfii_param_2];
	cvta.to.global.u64 	%rd1, %rd2;
	mov.u32 	%r8, %ctaid.x;
	mov.u32 	%r9, %ntid.x;
	mov.u32 	%r10, %tid.x;
	mad.lo.s32 	%r1, %r8, %r9, %r10;
	mov.u32 	%r11, %ctaid.y;
	mov.u32 	%r12, %ntid.y;
	mov.u32 	%r13, %tid.y;
	mad.lo.s32 	%r14, %r11, %r12, %r13;
	setp.ge.s32 	%p1, %r1, %r5;
	setp.ge.s32 	%p2, %r14, %r7;
	or.pred  	%p3, %p1, %p2;
	@%p3 bra 	$L__BB7_9;
	mul.lo.s32 	%r3, %r5, %r14;
	add.s32 	%r4, %r3, %r1;
	setp.ne.s32 	%p4, %r1, 0;
	@%p4 bra 	$L__BB7_3;
	mul.wide.s32 	%rd10, %r3, 4;
	add.s64 	%rd11, %rd1, %rd10;
	ld.global.f32 	%f2, [%rd11+4];
	st.global.f32 	[%rd11], %f2;
	bra.uni 	$L__BB7_5;
$L__BB7_3:
	add.s32 	%r15, %r5, -1;
	setp.ne.s32 	%p5, %r1, %r15;
	@%p5 bra 	$L__BB7_5;
	cvt.s64.s32 	%rd3, %r3;
	cvt.s64.s32 	%rd4, %r5;
	add.s64 	%rd5, %rd4, %rd3;
	shl.b64 	%rd6, %rd5, 2;
	add.s64 	%rd7, %rd1, %rd6;
	ld.global.f32 	%f1, [%rd7+-8];
	mul.wide.s32 	%rd8, %r4, 4;
	add.s64 	%rd9, %rd1, %rd8;
	st.global.f32 	[%rd9], %f1;
$L__BB7_5:
	setp.ne.s32 	%p6, %r14, 0;
	@%p6 bra 	$L__BB7_7;
	add.s32 	%r19, %r5, %r1;
	mul.wide.s32 	%rd16, %r19, 4;
	add.s64 	%rd17, %rd1, %rd16;
	ld.global.f32 	%f4, [%rd17];
	mul.wide.s32 	%rd18, %r4, 4;
	add.s64 	%rd19, %rd1, %rd18;
	st.global.f32 	[%rd19], %f4;
	bra.uni 	$L__BB7_9;
$L__BB7_7:
	add.s32 	%r16, %r7, -1;
	setp.ne.s32 	%p7, %r14, %r16;
	@%p7 bra 	$L__BB7_9;
	add.s32 	%r17, %r7, -2;
	mad.lo.s32 	%r18, %r17, %r5, %r1;
	mul.wide.s32 	%rd12, %r18, 4;
	add.s64 	%rd13, %rd1, %rd12;
	ld.global.f32 	%f3, [%rd13];
	mul.wide.s32 	%rd14, %r4, 4;
	add.s64 	%rd15, %rd1, %rd14;
	st.global.f32 	[%rd15], %f3;
$L__BB7_9:
	ret;

}
	// .globl	_Z20elementwise_multiplyPfS_S_ii
.visible .entry _Z20elementwise_multiplyPfS_S_ii(
	.param .u64 .ptr .align 1 _Z20elementwise_multiplyPfS_S_ii_param_0,
	.param .u64 .ptr .align 1 _Z20elementwise_multiplyPfS_S_ii_param_1,
	.param .u64 .ptr .align 1 _Z20elementwise_multiplyPfS_S_ii_param_2,
	.param .u32 _Z20elementwise_multiplyPfS_S_ii_param_3,
	.param .u32 _Z20elementwise_multiplyPfS_S_ii_param_4
)
{
	.reg .pred 	%p<4>;
	.reg .b32 	%r<14>;
	.reg .b32 	%f<4>;
	.reg .b64 	%rd<11>;

	ld.param.u64 	%rd1, [_Z20elementwise_multiplyPfS_S_ii_param_0];
	ld.param.u64 	%rd2, [_Z20elementwise_multiplyPfS_S_ii_param_1];
	ld.param.u64 	%rd3, [_Z20elementwise_multiplyPfS_S_ii_param_2];
	ld.param.u32 	%r2, [_Z20elementwise_multiplyPfS_S_ii_param_3];
	ld.param.u32 	%r3, [_Z20elementwise_multiplyPfS_S_ii_param_4];
	mov.u32 	%r5, %ctaid.x;
	mov.u32 	%r6, %ntid.x;
	mov.u32 	%r7, %tid.x;
	mad.lo.s32 	%r8, %r5, %r6, %r7;
	mov.u32 	%r9, %ctaid.y;
	mov.u32 	%r10, %ntid.y;
	mov.u32 	%r11, %tid.y;
	mad.lo.s32 	%r12, %r9, %r10, %r11;
	mad.lo.s32 	%r1, %r2, %r12, %r8;
	setp.ge.s32 	%p1, %r8, %r2;
	setp.ge.s32 	%p2, %r12, %r3;
	or.pred  	%p3, %p1, %p2;
	@%p3 bra 	$L__BB8_2;
	cvta.to.global.u64 	%rd4, %rd1;
	cvta.to.global.u64 	%rd5, %rd2;
	cvta.to.global.u64 	%rd6, %rd3;
	mul.wide.s32 	%rd7, %r1, 4;
	add.s64 	%rd8, %rd4, %rd7;
	ld.global.f32 	%f1, [%rd8];
	add.s64 	%rd9, %rd5, %rd7;
	ld.global.f32 	%f2, [%rd9];
	mul.f32 	%f3, %f1, %f2;
	add.s64 	%rd10, %rd6, %rd7;
	st.global.f32 	[%rd10], %f3;
$L__BB8_2:
	ret;

}


// ===== COMPILED SASS (sm_100) =====

	.target	sm_100

	.elftype	@"ET_EXEC"


//--------------------- .note.nv.tkinfo           --------------------------
	.section	.note.nv.tkinfo,"",@"SHT_NOTE"
	.sectionflags	@"SHF_NOTE_NV_TKINFO"
	.tkinfo
        /*0018*/ 	.word	0x00000002
        /*0030*/ 	.string	""
        /*0030*/ 	.string	"ptxas"
        /*0030*/ 	.string	"Cuda compilation tools, release 13.0, V13.0.88"
        /*0030*/ 	.string	"Build cuda_13.0.r13.0/compiler.36424714_0"
        /*0030*/ 	.string	"-arch sm_100 -m 64 "



//--------------------- .note.nv.cuinfo           --------------------------
	.section	.note.nv.cuinfo,"",@"SHT_NOTE"
	.sectionflags	@"SHF_NOTE_NV_CUINFO"
        /*0018*/ 	.short	0x0002
        /*001a*/ 	.short	0x0064
        /*001c*/ 	.short	0x0082
	.zero		2


//--------------------- .nv.info                  --------------------------
	.section	.nv.info,"",@"SHT_CUDA_INFO"
	.align	4


	//----- nvinfo : EIATTR_REGCOUNT
	.align		4
        /*0000*/ 	.byte	0x04, 0x2f
        /*0002*/ 	.short	(.L_11 - .L_10)
	.align		4
.L_10:
        /*0004*/ 	.word	index@(_Z11init_curandP17curandStateXORWOWmii)
        /*0008*/ 	.word	0x0000001f


	//----- nvinfo : EIATTR_FRAME_SIZE
	.align		4
.L_11:
        /*000c*/ 	.byte	0x04, 0x11
        /*000e*/ 	.short	(.L_13 - .L_12)
	.align		4
.L_12:
        /*0010*/ 	.word	index@(_Z11init_curandP17curandStateXORWOWmii)
        /*0014*/ 	.word	0x00000000


	//----- nvinfo : EIATTR_REGCOUNT
	.align		4
.L_13:
        /*0018*/ 	.byte	0x04, 0x2f
        /*001a*/ 	.short	(.L_15 - .L_14)
	.align		4
.L_14:
        /*001c*/ 	.word	index@(_Z4gradPfS_S_ffii)
        /*0020*/ 	.word	0x0000001b


	//----- nvinfo : EIATTR_FRAME_SIZE
	.align		4
.L_15:
        /*0024*/ 	.byte	0x04, 0x11
        /*0026*/ 	.short	(.L_17 - .L_16)
	.align		4
.L_16:
        /*0028*/ 	.word	index@($__internal_3_$__cuda_sm20_div_rn_f64_full)
        /*002c*/ 	.word	0x00000000


	//----- nvinfo : EIATTR_FRAME_SIZE
	.align		4
.L_17:
        /*0030*/ 	.byte	0x04, 0x11
        /*0032*/ 	.short	(.L_19 - .L_18)
	.align		4
.L_18:
        /*0034*/ 	.word	index@(_Z4gradPfS_S_ffii)
        /*0038*/ 	.word	0x00000000


	//----- nvinfo : EIATTR_REGCOUNT
	.align		4
.L_19:
        /*003c*/ 	.byte	0x04, 0x2f
        /*003e*/ 	.short	(.L_21 - .L_20)
	.align		4
.L_20:
        /*0040*/ 	.word	index@(_Z7laplacePfS_ffii)
        /*0044*/ 	.word	0x0000001e


	//----- nvinfo : EIATTR_FRAME_SIZE
	.align		4
.L_21:
        /*0048*/ 	.byte	0x04, 0x11
        /*004a*/ 	.short	(.L_23 - .L_22)
	.align		4
.L_22:
        /*004c*/ 	.word	index@($__internal_2_$__cuda_sm20_div_rn_f64_full)
        /*0050*/ 	.word	0x00000000


	//----- nvinfo : EIATTR_FRAME_SIZE
	.align		4
.L_23:
        /*0054*/ 	.byte	0x04, 0x11
        /*0056*/ 	.short	(.L_25 - .L_24)
	.align		4
.L_24:
        /*0058*/ 	.word	index@(_Z7laplacePfS_ffii)
        /*005c*/ 	.word	0x00000000


	//----- nvinfo : EIATTR_REGCOUNT
	.align		4
.L_25:
        /*0060*/ 	.byte	0x04, 0x2f
        /*0062*/ 	.short	(.L_27 - .L_26)
	.align		4
.L_26:
        /*0064*/ 	.word	index@(_Z9get_thetaPfS_S_ii)
        /*0068*/ 	.word	0x00000011


	//----- nvinfo : EIATTR_FRAME_SIZE
	.align		4
.L_27:
        /*006c*/ 	.byte	0x04, 0x11
        /*006e*/ 	.short	(.L_29 - .L_28)
	.align		4
.L_28:
        /*0070*/ 	.word	index@($__internal_1_$__cuda_sm3x_div_rn_noftz_f32_slowpath)
        /*0074*/ 	.word	0x00000000


	//----- nvinfo : EIATTR_FRAME_SIZE
	.align		4
.L_29:
        /*0078*/ 	.byte	0x04, 0x11
        /*007a*/ 	.short	(.L_31 - .L_30)
	.align		4
.L_30:
        /*007c*/ 	.word	index@(_Z9get_thetaPfS_S_ii)
        /*0080*/ 	.word	0x00000000


	//----- nvinfo : EIATTR_REGCOUNT
	.align		4
.L_31:
        /*0084*/ 	.byte	0x04, 0x2f
        /*0086*/ 	.short	(.L_33 - .L_32)
	.align		4
.L_32:
        /*0088*/ 	.word	index@(_Z7get_epsPfS_S_ii)
        /*008c*/ 	.word	0x00000017


	//----- nvinfo : EIATTR_FRAME_SIZE
	.align		4
.L_33:
        /*0090*/ 	.byte	0x04, 0x11
        /*0092*/ 	.short	(.L_35 - .L_34)
	.align		4
.L_34:
        /*0094*/ 	.word	index@(_Z7get_epsPfS_S_ii)
        /*0098*/ 	.word	0x00000000


	//----- nvinfo : EIATTR_REGCOUNT
	.align		4
.L_35:
        /*009c*/ 	.byte	0x04, 0x2f
        /*009e*/ 	.short	(.L_37 - .L_36)
	.align		4
.L_36:
        /*00a0*/ 	.word	index@(_Z11phase_fieldP17curandStateXORWOWPfS1_S1_S1_S1_S1_S1_S1_S1_S1_ffii)
        /*00a4*/ 	.word	0x00000020


	//----- nvinfo : EIATTR_FRAME_SIZE
	.align		4
.L_37:
        /*00a8*/ 	.byte	0x04, 0x11
        /*00aa*/ 	.short	(.L_39 - .L_38)
	.align		4
.L_38:
        /*00ac*/ 	.word	index@($__internal_0_$__cuda_sm20_div_rn_f64_full)
        /*00b0*/ 	.word	0x00000000


	//----- nvinfo : EIATTR_FRAME_SIZE
	.align		4
.L_39:
        /*00b4*/ 	.byte	0x04, 0x11
        /*00b6*/ 	.short	(.L_41 - .L_40)
	.align		4
.L_40:
        /*00b8*/ 	.word	index@(_Z11phase_fieldP17curandStateXORWOWPfS1_S1_S1_S1_S1_S1_S1_S1_S1_ffii)
        /*00bc*/ 	.word	0x00000000


	//----- nvinfo : EIATTR_REGCOUNT
	.align		4
.L_41:
        /*00c0*/ 	.byte	0x04, 0x2f
        /*00c2*/ 	.short	(.L_43 - .L_42)
	.align		4
.L_42:
        /*00c4*/ 	.word	index@(_Z7T_fieldPfS_S_ii)
        /*00c8*/ 	.word	0x00000010


	//----- nvinfo : EIATTR_FRAME_SIZE
	.align		4
.L_43:
        /*00cc*/ 	.byte	0x04, 0x11
        /*00ce*/ 	.short	(.L_45 - .L_44)
	.align		4
.L_44:
        /*00d0*/ 	.word	index@(_Z7T_fieldPfS_S_ii)
        /*00d4*/ 	.word	0x00000000


	//----- nvinfo : EIATTR_REGCOUNT
	.align		4
.L_45:
        /*00d8*/ 	.byte	0x04, 0x2f
        /*00da*/ 	.short	(.L_47 - .L_46)
	.align		4
.L_46:
        /*00dc*/ 	.word	index@(_Z12zero_flux_BCPfii)
        /*00e0*/ 	.word	0x0000000c


	//----- nvinfo : EIATTR_FRAME_SIZE
	.align		4
.L_47:
        /*00e4*/ 	.byte	0x04, 0x11
        /*00e6*/ 	.short	(.L_49 - .L_48)
	.align		4
.L_48:
        /*00e8*/ 	.word	index@(_Z12zero_flux_BCPfii)
        /*00ec*/ 	.word	0x00000000


	//----- nvinfo : EIATTR_REGCOUNT
	.align		4
.L_49:
        /*00f0*/ 	.byte	0x04, 0x2f
        /*00f2*/ 	.short	(.L_51 - .L_50)
	.align		4
.L_50:
        /*00f4*/ 	.word	index@(_Z20elementwise_multiplyPfS_S_ii)
        /*00f8*/ 	.word	0x0000000c


	//----- nvinfo : EIATTR_FRAME_SIZE
	.align		4
.L_51:
        /*00fc*/ 	.byte	0x04, 0x11
        /*00fe*/ 	.short	(.L_53 - .L_52)
	.align		4
.L_52:
        /*0100*/ 	.word	index@(_Z20elementwise_multiplyPfS_S_ii)
        /*0104*/ 	.word	0x00000000


	//----- nvinfo : EIATTR_MIN_STACK_SIZE
	.align		4
.L_53:
        /*0108*/ 	.byte	0x04, 0x12
        /*010a*/ 	.short	(.L_55 - .L_54)
	.align		4
.L_54:
        /*010c*/ 	.word	index@(_Z20elementwise_multiplyPfS_S_ii)
        /*0110*/ 	.word	0x00000000


	//----- nvinfo : EIATTR_MIN_STACK_SIZE
	.align		4
.L_55:
        /*0114*/ 	.byte	0x04, 0x12
        /*0116*/ 	.short	(.L_57 - .L_56)
	.align		4
.L_56:
        /*0118*/ 	.word	index@(_Z12zero_flux_BCPfii)
        /*011c*/ 	.word	0x00000000


	//----- nvinfo : EIATTR_MIN_STACK_SIZE
	.align		4
.L_57:
        /*0120*/ 	.byte	0x04, 0x12
        /*0122*/ 	.short	(.L_59 - .L_58)
	.align		4
.L_58:
        /*0124*/ 	.word	index@(_Z7T_fieldPfS_S_ii)
        /*0128*/ 	.word	0x00000000


	//----- nvinfo : EIATTR_MIN_STACK_SIZE
	.align		4
.L_59:
        /*012c*/ 	.byte	0x04, 0x12
        /*012e*/ 	.short	(.L_61 - .L_60)
	.align		4
.L_60:
        /*0130*/ 	.word	index@(_Z11phase_fieldP17curandStateXORWOWPfS1_S1_S1_S1_S1_S1_S1_S1_S1_ffii)
        /*0134*/ 	.word	0x00000000


	//----- nvinfo : EIATTR_MIN_STACK_SIZE
	.align		4
.L_61:
        /*0138*/ 	.byte	0x04, 0x12
        /*013a*/ 	.short	(.L_63 - .L_62)
	.align		4
.L_62:
        /*013c*/ 	.word	index@(_Z7get_epsPfS_S_ii)
        /*0140*/ 	.word	0x00000000


	//----- nvinfo : EIATTR_MIN_STACK_SIZE
	.align		4
.L_63:
        /*0144*/ 	.byte	0x04, 0x12
        /*0146*/ 	.short	(.L_65 - .L_64)
	.align		4
.L_64:
        /*0148*/ 	.word	index@(_Z9get_thetaPfS_S_ii)
        /*014c*/ 	.word	0x00000000


	//----- nvinfo : EIATTR_MIN_STACK_SIZE
	.align		4
.L_65:
        /*0150*/ 	.byte	0x04, 0x12
        /*0152*/ 	.short	(.L_67 - .L_66)
	.align		4
.L_66:
        /*0154*/ 	.word	index@(_Z7laplacePfS_ffii)
        /*0158*/ 	.word	0x00000000


	//----- nvinfo : EIATTR_MIN_STACK_SIZE
	.align		4
.L_67:
        /*015c*/ 	.byte	0x04, 0x12
        /*015e*/ 	.short	(.L_69 - .L_68)
	.align		4
.L_68:
        /*0160*/ 	.word	index@(_Z4gradPfS_S_ffii)
        /*0164*/ 	.word	0x00000000


	//----- nvinfo : EIATTR_MIN_STACK_SIZE
	.align		4
.L_69:
        /*0168*/ 	.byte	0x04, 0x12
        /*016a*/ 	.short	(.L_71 - .L_70)
	.align		4
.L_70:
        /*016c*/ 	.word	index@(_Z11init_curandP17curandStateXORWOWmii)
        /*0170*/ 	.word	0x00000000
.L_71:


//--------------------- .nv.compat                --------------------------
	.section	.nv.compat,"",@"SHT_CUDA_COMPAT_INFO"
	.align	4
        /*0000*/ 	.byte	0x02, 0x09, 0x00, 0x00, 0x02, 0x02, 0x01, 0x00, 0x02, 0x05, 0x05, 0x00, 0x03, 0x07, 0x01, 0x01
        /*0010*/ 	.byte	0x02, 0x03, 0x00, 0x00, 0x02, 0x06, 0x01, 0x00, 0x04, 0x0b, 0x08, 0x00, 0x01, 0x00, 0x00, 0x00
        /*0020*/ 	.byte	0x00, 0x00, 0x00, 0x00


//--------------------- .nv.info._Z20elementwise_multiplyPfS_S_ii --------------------------
	.section	.nv.info._Z20elementwise_multiplyPfS_S_ii,"",@"SHT_CUDA_INFO"
	.sectionflags	@""
	.align	4


	//----- nvinfo : EIATTR_CUDA_API_VERSION
	.align		4
        /*0000*/ 	.byte	0x04, 0x37
        /*0002*/ 	.short	(.L_73 - .L_72)
.L_72:
        /*0004*/ 	.word	0x00000082


	//----- nvinfo : EIATTR_KPARAM_INFO
	.align		4
.L_73:
        /*0008*/ 	.byte	0x04, 0x17
        /*000a*/ 	.short	(.L_75 - .L_74)
.L_74:
        /*000c*/ 	.word	0x00000000
        /*0010*/ 	.short	0x0004
        /*0012*/ 	.short	0x001c
        /*0014*/ 	.byte	0x00, 0xf0, 0x11, 0x00


	//----- nvinfo : EIATTR_KPARAM_INFO
	.align		4
.L_75:
        /*0018*/ 	.byte	0x04, 0x17
        /*001a*/ 	.short	(.L_77 - .L_76)
.L_76:
        /*001c*/ 	.word	0x00000000
        /*0020*/ 	.short	0x0003
        /*0022*/ 	.short	0x0018
        /*0024*/ 	.byte	0x00, 0xf0, 0x11, 0x00


	//----- nvinfo : EIATTR_KPARAM_INFO
	.align		4
.L_77:
        /*0028*/ 	.byte	0x04, 0x17
        /*002a*/ 	.short	(.L_79 - .L_78)
.L_78:
        /*002c*/ 	.word	0x00000000
        /*0030*/ 	.short	0x0002
        /*0032*/ 	.short	0x0010
        /*0034*/ 	.byte	0x00, 0xf5, 0x21, 0x00


	//----- nvinfo : EIATTR_KPARAM_INFO
	.align		4
.L_79:
        /*0038*/ 	.byte	0x04, 0x17
        /*003a*/ 	.short	(.L_81 - .L_80)
.L_80:
        /*003c*/ 	.word	0x00000000
        /*0040*/ 	.short	0x0001
        /*0042*/ 	.short	0x0008
        /*0044*/ 	.byte	0x00, 0xf5, 0x21, 0x00


	//----- nvinfo : EIATTR_KPARAM_INFO
	.align		4
.L_81:
        /*0048*/ 	.byte	0x04, 0x17
        /*004a*/ 	.short	(.L_83 - .L_82)
.L_82:
        /*004c*/ 	.word	0x00000000
        /*0050*/ 	.short	0x0000
        /*0052*/ 	.short	0x0000
        /*0054*/ 	.byte	0x00, 0xf5, 0x21, 0x00


	//----- nvinfo : EIATTR_SPARSE_MMA_MASK
	.align		4
.L_83:
        /*0058*/ 	.byte	0x03, 0x50
        /*005a*/ 	.short	0x0000


	//----- nvinfo : EIATTR_MAXREG_COUNT
	.align		4
        /*005c*/ 	.byte	0x03, 0x1b
        /*005e*/ 	.short	0x00ff


	//----- nvinfo : EIATTR_MERCURY_ISA_VERSION
	.align		4
        /*0060*/ 	.byte	0x03, 0x5f
        /*0062*/ 	.short	0x0101


	//----- nvinfo : EIATTR_VRC_CTA_INIT_COUNT
	.align		4
        /*0064*/ 	.byte	0x02, 0x4a
	.zero		1
	.zero		1


	//----- nvinfo : EIATTR_EXIT_INSTR_OFFSETS
	.align		4
        /*0068*/ 	.byte	0x04, 0x1c
        /*006a*/ 	.short	(.L_85 - .L_84)


	//   ....[0]....
.L_84:
        /*006c*/ 	.word	0x000000d0


	//   ....[1]....
        /*0070*/ 	.word	0x00000190


	//----- nvinfo : EIATTR_CBANK_PARAM_SIZE
	.align		4
.L_85:
        /*0074*/ 	.byte	0x03, 0x19
        /*0076*/ 	.short	0x0020


	//----- nvinfo : EIATTR_PARAM_CBANK
	.align		4
        /*0078*/ 	.byte	0x04, 0x0a
        /*007a*/ 	.short	(.L_87 - .L_86)
	.align		4
.L_86:
        /*007c*/ 	.word	index@(.nv.constant0._Z20elementwise_multiplyPfS_S_ii)
        /*0080*/ 	.short	0x0380
        /*0082*/ 	.short	0x0020


	//----- nvinfo : EIATTR_SW_WAR
	.align		4
.L_87:
        /*0084*/ 	.byte	0x04, 0x36
        /*0086*/ 	.short	(.L_89 - .L_88)
.L_88:
        /*0088*/ 	.word	0x00000008
.L_89:


//--------------------- .nv.info._Z12zero_flux_BCPfii --------------------------
	.section	.nv.info._Z12zero_flux_BCPfii,"",@"SHT_CUDA_INFO"
	.sectionflags	@""
	.align	4


	//----- nvinfo : EIATTR_CUDA_API_VERSION
	.align		4
        /*0000*/ 	.byte	0x04, 0x37
        /*0002*/ 	.short	(.L_91 - .L_90)
.L_90:
        /*0004*/ 	.word	0x00000082


	//----- nvinfo : EIATTR_KPARAM_INFO
	.align		4
.L_91:
        /*0008*/ 	.byte	0x04, 0x17
        /*000a*/ 	.short	(.L_93 - .L_92)
.L_92:
        /*000c*/ 	.word	0x00000000
        /*0010*/ 	.short	0x0002
        /*0012*/ 	.short	0x000c
        /*0014*/ 	.byte	0x00, 0xf0, 0x11, 0x00


	//----- nvinfo : EIATTR_KPARAM_INFO
	.align		4
.L_93:
        /*0018*/ 	.byte	0x04, 0x17
        /*001a*/ 	.short	(.L_95 - .L_94)
.L_94:
        /*001c*/ 	.word	0x00000000
        /*0020*/ 	.short	0x0001
        /*0022*/ 	.short	0x0008
        /*0024*/ 	.byte	0x00, 0xf0, 0x11, 0x00


	//----- nvinfo : EIATTR_KPARAM_INFO
	.align		4
.L_95:
        /*0028*/ 	.byte	0x04, 0x17
        /*002a*/ 	.short	(.L_97 - .L_96)
.L_96:
        /*002c*/ 	.word	0x00000000
        /*0030*/ 	.short	0x0000
        /*0032*/ 	.short	0x0000
        /*0034*/ 	.byte	0x00, 0xf5, 0x21, 0x00


	//----- nvinfo : EIATTR_SPARSE_MMA_MASK
	.align		4
.L_97:
        /*0038*/ 	.byte	0x03, 0x50
        /*003a*/ 	.short	0x0000


	//----- nvinfo : EIATTR_MAXREG_COUNT
	.align		4
        /*003c*/ 	.byte	0x03, 0x1b
        /*003e*/ 	.short	0x00ff


	//----- nvinfo : EIATTR_MERCURY_ISA_VERSION
	.align		4
        /*0040*/ 	.byte	0x03, 0x5f
        /*0042*/ 	.short	0x0101


	//----- nvinfo : EIATTR_VRC_CTA_INIT_COUNT
	.align		4
        /*0044*/ 	.byte	0x02, 0x4a
	.zero		1
	.zero		1


	//----- nvinfo : EIATTR_EXIT_INSTR_OFFSETS
	.align		4
        /*0048*/ 	.byte	0x04, 0x1c
        /*004a*/ 	.short	(.L_99 - .L_98)


	//   ....[0]....
.L_98:
        /*004c*/ 	.word	0x000000c0


	//   ....[1]....
        /*0050*/ 	.word	0x000002e0


	//   ....[2]....
        /*0054*/ 	.word	0x00000310


	//   ....[3]....
        /*0058*/ 	.word	0x00000390


	//----- nvinfo : EIATTR_CRS_STACK_SIZE
	.align		4
.L_99:
        /*005c*/ 	.byte	0x04, 0x1e
        /*005e*/ 	.short	(.L_101 - .L_100)
.L_100:
        /*0060*/ 	.word	0x00000000


	//----- nvinfo : EIATTR_CBANK_PARAM_SIZE
	.align		4
.L_101:
        /*0064*/ 	.byte	0x03, 0x19
        /*0066*/ 	.short	0x0010


	//----- nvinfo : EIATTR_PARAM_CBANK
	.align		4
        /*0068*/ 	.byte	0x04, 0x0a
        /*006a*/ 	.short	(.L_103 - .L_102)
	.align		4
.L_102:
        /*006c*/ 	.word	index@(.nv.constant0._Z12zero_flux_BCPfii)
        /*0070*/ 	.short	0x0380
        /*0072*/ 	.short	0x0010


	//----- nvinfo : EIATTR_SW_WAR
	.align		4
.L_103:
        /*0074*/ 	.byte	0x04, 0x36
        /*0076*/ 	.short	(.L_105 - .L_104)
.L_104:
        /*0078*/ 	.word	0x00000008
.L_105:


//--------------------- .nv.info._Z7T_fieldPfS_S_ii --------------------------
	.section	.nv.info._Z7T_fieldPfS_S_ii,"",@"SHT_CUDA_INFO"
	.sectionflags	@""
	.align	4


	//----- nvinfo : EIATTR_CUDA_API_VERSION
	.align		4
        /*0000*/ 	.byte	0x04, 0x37
        /*0002*/ 	.short	(.L_107 - .L_106)
.L_106:
        /*0004*/ 	.word	0x00000082


	//----- nvinfo : EIATTR_KPARAM_INFO
	.align		4
.L_107:
        /*0008*/ 	.byte	0x04, 0x17
        /*000a*/ 	.short	(.L_109 - .L_108)
.L_108:
        /*000c*/ 	.word	0x00000000
        /*0010*/ 	.short	0x0004
        /*0012*/ 	.short	0x001c
        /*0014*/ 	.byte	0x00, 0xf0, 0x11, 0x00


	//----- nvinfo : EIATTR_KPARAM_INFO
	.align		4
.L_109:
        /*0018*/ 	.byte	0x04, 0x17
        /*001a*/ 	.short	(.L_111 - .L_110)
.L_110:
        /*001c*/ 	.word	0x00000000
        /*0020*/ 	.short	0x0003
        /*0022*/ 	.short	0x0018
        /*0024*/ 	.byte	0x00, 0xf0, 0x11, 0x00


	//----- nvinfo : EIATTR_KPARAM_INFO
	.align		4
.L_111:
        /*0028*/ 	.byte	0x04, 0x17
        /*002a*/ 	.short	(.L_113 - .L_112)
.L_112:
        /*002c*/ 	.word	0x00000000
        /*0030*/ 	.short	0x0002
        /*0032*/ 	.short	0x0010
        /*0034*/ 	.byte	0x00, 0xf5, 0x21, 0x00


	//----- nvinfo : EIATTR_KPARAM_INFO
	.align		4
.L_113:
        /*0038*/ 	.byte	0x04, 0x17
        /*003a*/ 	.short	(.L_115 - .L_114)
.L_114:
        /*003c*/ 	.word	0x00000000
        /*0040*/ 	.short	0x0001
        /*0042*/ 	.short	0x0008
        /*0044*/ 	.byte	0x00, 0xf5, 0x21, 0x00


	//----- nvinfo : EIATTR_KPARAM_INFO
	.align		4
.L_115:
        /*0048*/ 	.byte	0x04, 0x17
        /*004a*/ 	.short	(.L_117 - .L_116)
.L_116:
        /*004c*/ 	.word	0x00000000
        /*0050*/ 	.short	0x0000
        /*0052*/ 	.short	0x0000
        /*0054*/ 	.byte	0x00, 0xf5, 0x21, 0x00


	//----- nvinfo : EIATTR_SPARSE_MMA_MASK
	.align		4
.L_117:
        /*0058*/ 	.byte	0x03, 0x50
        /*005a*/ 	.short	0x0000


	//----- nvinfo : EIATTR_MAXREG_COUNT
	.align		4
        /*005c*/ 	.byte	0x03, 0x1b
        /*005e*/ 	.short	0x00ff


	//----- nvinfo : EIATTR_MERCURY_ISA_VERSION
	.align		4
        /*0060*/ 	.byte	0x03, 0x5f
        /*0062*/ 	.short	0x0101


	//----- nvinfo : EIATTR_VRC_CTA_INIT_COUNT
	.align		4
        /*0064*/ 	.byte	0x02, 0x4a
	.zero		1
	.zero		1


	//----- nvinfo : EIATTR_EXIT_INSTR_OFFSETS
	.align		4
        /*0068*/ 	.byte	0x04, 0x1c
        /*006a*/ 	.short	(.L_119 - .L_118)


	//   ....[0]....
.L_118:
        /*006c*/ 	.word	0x000000c0


	//   ....[1]....
        /*0070*/ 	.word	0x00000210


	//----- nvinfo : EIATTR_CBANK_PARAM_SIZE
	.align		4
.L_119:
        /*0074*/ 	.byte	0x03, 0x19
        /*0076*/ 	.short	0x0020


	//----- nvinfo : EIATTR_PARAM_CBANK
	.align		4
        /*0078*/ 	.byte	0x04, 0x0a
        /*007a*/ 	.short	(.L_121 - .L_120)
	.align		4
.L_120:
        /*007c*/ 	.word	index@(.nv.constant0._Z7T_fieldPfS_S_ii)
        /*0080*/ 	.short	0x0380
        /*0082*/ 	.short	0x0020


	//----- nvinfo : EIATTR_SW_WAR
	.align		4
.L_121:
        /*0084*/ 	.byte	0x04, 0x36
        /*0086*/ 	.short	(.L_123 - .L_122)
.L_122:
        /*0088*/ 	.word	0x00000008
.L_123:


//--------------------- .nv.info._Z11phase_fieldP17curandStateXORWOWPfS1_S1_S1_S1_S1_S1_S1_S1_S1_ffii --------------------------
	.section	.nv.info._Z11phase_fieldP17curandStateXORWOWPfS1_S1_S1_S1_S1_S1_S1_S1_S1_ffii,"",@"SHT_CUDA_INFO"
	.sectionflags	@""
	.align	4


	//----- nvinfo : EIATTR_CUDA_API_VERSION
	.align		4
        /*0000*/ 	.byte	0x04, 0x37
        /*0002*/ 	.short	(.L_125 - .L_124)
.L_124:
        /*0004*/ 	.word	0x00000082


	//----- nvinfo : EIATTR_KPARAM_INFO
	.align		4
.L_125:
        /*0008*/ 	.byte	0x04, 0x17
        /*000a*/ 	.short	(.L_127 - .L_126)
.L_126:
        /*000c*/ 	.word	0x00000000
        /*0010*/ 	.short	0x000e
        /*0012*/ 	.short	0x0064
        /*0014*/ 	.byte	0x00, 0xf0, 0x11, 0x00


	//----- nvinfo : EIATTR_KPARAM_INFO
	.align		4
.L_127:
        /*0018*/ 	.byte	0x04, 0x17
        /*001a*/ 	.short	(.L_129 - .L_128)
.L_128:
        /*001c*/ 	.word	0x00000000
        /*0020*/ 	.short	0x000d
        /*0022*/ 	.short	0x0060
        /*0024*/ 	.byte	0x00, 0xf0, 0x11, 0x00


	//----- nvinfo : EIATTR_KPARAM_INFO
	.align		4
.L_129:
        /*0028*/ 	.byte	0x04, 0x17
        /*002a*/ 	.short	(.L_131 - .L_130)
.L_130:
        /*002c*/ 	.word	0x00000000
        /*0030*/ 	.short	0x000c
        /*0032*/ 	.short	0x005c
        /*0034*/ 	.byte	0x00, 0xf0, 0x11, 0x00


	//----- nvinfo : EIATTR_KPARAM_INFO
	.align		4
.L_131:
        /*0038*/ 	.byte	0x04, 0x17
        /*003a*/ 	.short	(.L_133 - .L_132)
.L_132:
        /*003c*/ 	.word	0x00000000
        /*0040*/ 	.short	0x000b
        /*0042*/ 	.short	0x0058
        /*0044*/ 	.byte	0x00, 0xf0, 0x11, 0x00


	//----- nvinfo : EIATTR_KPARAM_INFO
	.align		4
.L_133:
        /*0048*/ 	.byte	0x04, 0x17
        /*004a*/ 	.short	(.L_135 - .L_134)
.L_134:
        /*004c*/ 	.word	0x00000000
        /*0050*/ 	.short	0x000a
        /*0052*/ 	.short	0x0050
        /*0054*/ 	.byte	0x00, 0xf5, 0x21, 0x00


	//----- nvinfo : EIATTR_KPARAM_INFO
	.align		4
.L_135:
        /*0058*/ 	.byte	0x04, 0x17
        /*005a*/ 	.short	(.L_137 - .L_136)
.L_136:
        /*005c*/ 	.word	0x00000000
        /*0060*/ 	.short	0x0009
        /*0062*/ 	.short	0x0048
        /*0064*/ 	.byte	0x00, 0xf5, 0x21, 0x00


	//----- nvinfo : EIATTR_KPARAM_INFO
	.align		4
.L_137:
        /*0068*/ 	.byte	0x04, 0x17
        /*006a*/ 	.short	(.L_139 - .L_138)
.L_138:
        /*006c*/ 	.word	0x00000000
        /*0070*/ 	.short	0x0008
        /*0072*/ 	.short	0x0040
        /*0074*/ 	.byte	0x00, 0xf5, 0x21, 0x00


	//----- nvinfo : EIATTR_KPARAM_INFO
	.align		4
.L_139:
        /*0078*/ 	.byte	0x04, 0x17
        /*007a*/ 	.short	(.L_141 - .L_140)
.L_140:
        /*007c*/ 	.word	0x00000000
        /*0080*/ 	.short	0x0007
        /*0082*/ 	.short	0x0038
        /*0084*/ 	.byte	0x00, 0xf5, 0x21, 0x00


	//----- nvinfo : EIATTR_KPARAM_INFO
	.align		4
.L_141:
        /*0088*/ 	.byte	0x04, 0x17
        /*008a*/ 	.short	(.L_143 - .L_142)
.L_142:
        /*008c*/ 	.word	0x00000000
        /*0090*/ 	.short	0x0006
        /*0092*/ 	.short	0x0030
        /*0094*/ 	.byte	0x00, 0xf5, 0x21, 0x00


	//----- nvinfo : EIATTR_KPARAM_INFO
	.align		4
.L_143:
        /*0098*/ 	.byte	0x04, 0x17
        /*009a*/ 	.short	(.L_145 - .L_144)
.L_144:
        /*009c*/ 	.word	0x00000000
        /*00a0*/ 	.short	0x0005
        /*00a2*/ 	.short	0x0028
        /*00a4*/ 	.byte	0x00, 0xf5, 0x21, 0x00


	//----- nvinfo : EIATTR_KPARAM_INFO
	.align		4
.L_145:
        /*00a8*/ 	.byte	0x04, 0x17
        /*00aa*/ 	.short	(.L_147 - .L_146)
.L_146:
        /*00ac*/ 	.word	0x00000000
        /*00b0*/ 	.short	0x0004
        /*00b2*/ 	.short	0x0020
        /*00b4*/ 	.byte	0x00, 0xf5, 0x21, 0x00


	//----- nvinfo : EIATTR_KPARAM_INFO
	.align		4
.L_147:
        /*00b8*/ 	.byte	0x04, 0x17
        /*00ba*/ 	.short	(.L_149 - .L_148)
.L_148:
        /*00bc*/ 	.word	0x00000000
        /*00c0*/ 	.short	0x0003
        /*00c2*/ 	.short	0x0018
        /*00c4*/ 	.byte	0x00, 0xf5, 0x21, 0x00


	//----- nvinfo : EIATTR_KPARAM_INFO
	.align		4
.L_149:
        /*00c8*/ 	.byte	0x04, 0x17
        /*00ca*/ 	.short	(.L_151 - .L_150)
.L_150:
        /*00cc*/ 	.word	0x00000000
        /*00d0*/ 	.short	0x0002
        /*00d2*/ 	.short	0x0010
        /*00d4*/ 	.byte	0x00, 0xf5, 0x21, 0x00


	//----- nvinfo : EIATTR_KPARAM_INFO
	.align		4
.L_151:
        /*00d8*/ 	.byte	0x04, 0x17
        /*00da*/ 	.short	(.L_153 - .L_152)
.L_152:
        /*00dc*/ 	.word	0x00000000
        /*00e0*/ 	.short	0x0001
        /*00e2*/ 	.short	0x0008
        /*00e4*/ 	.byte	0x00, 0xf5, 0x21, 0x00


	//----- nvinfo : EIATTR_KPARAM_INFO
	.align		4
.L_153:
        /*00e8*/ 	.byte	0x04, 0x17
        /*00ea*/ 	.short	(.L_155 - .L_154)
.L_154:
        /*00ec*/ 	.word	0x00000000
        /*00f0*/ 	.short	0x0000
        /*00f2*/ 	.short	0x0000
        /*00f4*/ 	.byte	0x00, 0xf5, 0x21, 0x00


	//----- nvinfo : EIATTR_SPARSE_MMA_MASK
	.align		4
.L_155:
        /*00f8*/ 	.byte	0x03, 0x50
        /*00fa*/ 	.short	0x0000


	//----- nvinfo : EIATTR_MAXREG_COUNT
	.align		4
        /*00fc*/ 	.byte	0x03, 0x1b
        /*00fe*/ 	.short	0x00ff


	//----- nvinfo : EIATTR_MERCURY_ISA_VERSION
	.align		4
        /*0100*/ 	.byte	0x03, 0x5f
        /*0102*/ 	.short	0x0101


	//----- nvinfo : EIATTR_VRC_CTA_INIT_COUNT
	.align		4
        /*0104*/ 	.byte	0x02, 0x4a
	.zero		1
	.zero		1


	//----- nvinfo : EIATTR_EXIT_INSTR_OFFSETS
	.align		4
        /*0108*/ 	.byte	0x04, 0x1c
        /*010a*/ 	.short	(.L_157 - .L_156)


	//   ....[0]....
.L_156:
        /*010c*/ 	.word	0x000000c0


	//   ....[1]....
        /*0110*/ 	.word	0x000014d0


	//----- nvinfo : EIATTR_CRS_STACK_SIZE
	.align		4
.L_157:
        /*0114*/ 	.byte	0x04, 0x1e
        /*0116*/ 	.short	(.L_159 - .L_158)
.L_158:
        /*0118*/ 	.word	0x00000000


	//----- nvinfo : EIATTR_CBANK_PARAM_SIZE
	.align		4
.L_159:
        /*011c*/ 	.byte	0x03, 0x19
        /*011e*/ 	.short	0x0068


	//----- nvinfo : EIATTR_PARAM_CBANK
	.align		4
        /*0120*/ 	.byte	0x04, 0x0a
        /*0122*/ 	.short	(.L_161 - .L_160)
	.align		4
.L_160:
        /*0124*/ 	.word	index@(.nv.constant0._Z11phase_fieldP17curandStateXORWOWPfS1_S1_S1_S1_S1_S1_S1_S1_S1_ffii)
        /*0128*/ 	.short	0x0380
        /*012a*/ 	.short	0x0068


	//----- nvinfo : EIATTR_SW_WAR
	.align		4
.L_161:
        /*012c*/ 	.byte	0x04, 0x36
        /*012e*/ 	.short	(.L_163 - .L_162)
.L_162:
        /*0130*/ 	.word	0x00000008
.L_163:


//--------------------- .nv.info._Z7get_epsPfS_S_ii --------------------------
	.section	.nv.info._Z7get_epsPfS_S_ii,"",@"SHT_CUDA_INFO"
	.sectionflags	@""
	.align	4


	//----- nvinfo : EIATTR_CUDA_API_VERSION
	.align		4
        /*0000*/ 	.byte	0x04, 0x37
        /*0002*/ 	.short	(.L_165 - .L_164)
.L_164:
        /*0004*/ 	.word	0x00000082


	//----- nvinfo : EIATTR_KPARAM_INFO
	.align		4
.L_165:
        /*0008*/ 	.byte	0x04, 0x17
        /*000a*/ 	.short	(.L_167 - .L_166)
.L_166:
        /*000c*/ 	.word	0x00000000
        /*0010*/ 	.short	0x0004
        /*0012*/ 	.short	0x001c
        /*0014*/ 	.byte	0x00, 0xf0, 0x11, 0x00


	//----- nvinfo : EIATTR_KPARAM_INFO
	.align		4
.L_167:
        /*0018*/ 	.byte	0x04, 0x17
        /*001a*/ 	.short	(.L_169 - .L_168)
.L_168:
        /*001c*/ 	.word	0x00000000
        /*0020*/ 	.short	0x0003
        /*0022*/ 	.short	0x0018
        /*0024*/ 	.byte	0x00, 0xf0, 0x11, 0x00


	//----- nvinfo : EIATTR_KPARAM_INFO
	.align		4
.L_169:
        /*0028*/ 	.byte	0x04, 0x17
        /*002a*/ 	.short	(.L_171 - .L_170)
.L_170:
        /*002c*/ 	.word	0x00000000
        /*0030*/ 	.short	0x0002
        /*0032*/ 	.short	0x0010
        /*0034*/ 	.byte	0x00, 0xf5, 0x21, 0x00


	//----- nvinfo : EIATTR_KPARAM_INFO
	.align		4
.L_171:
        /*0038*/ 	.byte	0x04, 0x17
        /*003a*/ 	.short	(.L_173 - .L_172)
.L_172:
        /*003c*/ 	.word	0x00000000
        /*0040*/ 	.short	0x0001
        /*0042*/ 	.short	0x0008
        /*0044*/ 	.byte	0x00, 0xf5, 0x21, 0x00


	//----- nvinfo : EIATTR_KPARAM_INFO
	.align		4
.L_173:
        /*0048*/ 	.byte	0x04, 0x17
        /*004a*/ 	.short	(.L_175 - .L_174)
.L_174:
        /*004c*/ 	.word	0x00000000
        /*0050*/ 	.short	0x0000
        /*0052*/ 	.short	0x0000
        /*0054*/ 	.byte	0x00, 0xf5, 0x21, 0x00


	//----- nvinfo : EIATTR_SPARSE_MMA_MASK
	.align		4
.L_175:
        /*0058*/ 	.byte	0x03, 0x50
        /*005a*/ 	.short	0x0000


	//----- nvinfo : EIATTR_MAXREG_COUNT
	.align		4
        /*005c*/ 	.byte	0x03, 0x1b
        /*005e*/ 	.short	0x00ff


	//----- nvinfo : EIATTR_MERCURY_ISA_VERSION
	.align		4
        /*0060*/ 	.byte	0x03, 0x5f
        /*0062*/ 	.short	0x0101


	//----- nvinfo : EIATTR_VRC_CTA_INIT_COUNT
	.align		4
        /*0064*/ 	.byte	0x02, 0x4a
	.zero		1
	.zero		1


	//----- nvinfo : EIATTR_EXIT_INSTR_OFFSETS
	.align		4
        /*0068*/ 	.byte	0x04, 0x1c
        /*006a*/ 	.short	(.L_177 - .L_176)


	//   ....[0]....
.L_176:
        /*006c*/ 	.word	0x000000c0


	//   ....[1]....
        /*0070*/ 	.word	0x000011c0


	//----- nvinfo : EIATTR_CRS_STACK_SIZE
	.align		4
.L_177:
        /*0074*/ 	.byte	0x04, 0x1e
        /*0076*/ 	.short	(.L_179 - .L_178)
.L_178:
        /*0078*/ 	.word	0x00000000


	//----- nvinfo : EIATTR_CBANK_PARAM_SIZE
	.align		4
.L_179:
        /*007c*/ 	.byte	0x03, 0x19
        /*007e*/ 	.short	0x0020


	//----- nvinfo : EIATTR_PARAM_CBANK
	.align		4
        /*0080*/ 	.byte	0x04, 0x0a
        /*0082*/ 	.short	(.L_181 - .L_180)
	.align		4
.L_180:
        /*0084*/ 	.word	index@(.nv.constant0._Z7get_epsPfS_S_ii)
        /*0088*/ 	.short	0x0380
        /*008a*/ 	.short	0x0020


	//----- nvinfo : EIATTR_SW_WAR
	.align		4
.L_181:
        /*008c*/ 	.byte	0x04, 0x36
        /*008e*/ 	.short	(.L_183 - .L_182)
.L_182:
        /*0090*/ 	.word	0x00000008
.L_183:


//--------------------- .nv.info._Z9get_thetaPfS_S_ii --------------------------
	.section	.nv.info._Z9get_thetaPfS_S_ii,"",@"SHT_CUDA_INFO"
	.sectionflags	@""
	.align	4


	//----- nvinfo : EIATTR_CUDA_API_VERSION
	.align		4
        /*0000*/ 	.byte	0x04, 0x37
        /*0002*/ 	.short	(.L_185 - .L_184)
.L_184:
        /*0004*/ 	.word	0x00000082


	//----- nvinfo : EIATTR_KPARAM_INFO
	.align		4
.L_185:
        /*0008*/ 	.byte	0x04, 0x17
        /*000a*/ 	.short	(.L_187 - .L_186)
.L_186:
        /*000c*/ 	.word	0x00000000
        /*0010*/ 	.short	0x0004
        /*0012*/ 	.short	0x001c
        /*0014*/ 	.byte	0x00, 0xf0, 0x11, 0x00


	//----- nvinfo : EIATTR_KPARAM_INFO
	.align		4
.L_187:
        /*0018*/ 	.byte	0x04, 0x17
        /*001a*/ 	.short	(.L_189 - .L_188)
.L_188:
        /*001c*/ 	.word	0x00000000
        /*0020*/ 	.short	0x0003
        /*0022*/ 	.short	0x0018
        /*0024*/ 	.byte	0x00, 0xf0, 0x11, 0x00


	//----- nvinfo : EIATTR_KPARAM_INFO
	.align		4
.L_189:
        /*0028*/ 	.byte	0x04, 0x17
        /*002a*/ 	.short	(.L_191 - .L_190)
.L_190:
        /*002c*/ 	.word	0x00000000
        /*0030*/ 	.short	0x0002
        /*0032*/ 	.short	0x0010
        /*0034*/ 	.byte	0x00, 0xf5, 0x21, 0x00


	//----- nvinfo : EIATTR_KPARAM_INFO
	.align		4
.L_191:
        /*0038*/ 	.byte	0x04, 0x17
        /*003a*/ 	.short	(.L_193 - .L_192)
.L_192:
        /*003c*/ 	.word	0x00000000
        /*0040*/ 	.short	0x0001
        /*0042*/ 	.short	0x0008
        /*0044*/ 	.byte	0x00, 0xf5, 0x21, 0x00


	//----- nvinfo : EIATTR_KPARAM_INFO
	.align		4
.L_193:
        /*0048*/ 	.byte	0x04, 0x17
        /*004a*/ 	.short	(.L_195 - .L_194)
.L_194:
        /*004c*/ 	.word	0x00000000
        /*0050*/ 	.short	0x0000
        /*0052*/ 	.short	0x0000
        /*0054*/ 	.byte	0x00, 0xf5, 0x21, 0x00


	//----- nvinfo : EIATTR_SPARSE_MMA_MASK
	.align		4
.L_195:
        /*0058*/ 	.byte	0x03, 0x50
        /*005a*/ 	.short	0x0000


	//----- nvinfo : EIATTR_MAXREG_COUNT
	.align		4
        /*005c*/ 	.byte	0x03, 0x1b
        /*005e*/ 	.short	0x00ff


	//----- nvinfo : EIATTR_MERCURY_ISA_VERSION
	.align		4
        /*0060*/ 	.byte	0x03, 0x5f
        /*0062*/ 	.short	0x0101


	//----- nvinfo : EIATTR_VRC_CTA_INIT_COUNT
	.align		4
        /*0064*/ 	.byte	0x02, 0x4a
	.zero		1
	.zero		1


	//----- nvinfo : EIATTR_EXIT_INSTR_OFFSETS
	.align		4
        /*0068*/ 	.byte	0x04, 0x1c
        /*006a*/ 	.short	(.L_197 - .L_196)


	//   ....[0]....
.L_196:
        /*006c*/ 	.word	0x000000c0


	//   ....[1]....
        /*0070*/ 	.word	0x000001e0


	//   ....[2]....
        /*0074*/ 	.word	0x00000220


	//   ....[3]....
        /*0078*/ 	.word	0x00000500


	//   ....[4]....
        /*007c*/ 	.word	0x00000740


	//   ....[5]....
        /*0080*/ 	.word	0x00000770


	//   ....[6]....
        /*0084*/ 	.word	0x000009f0


	//----- nvinfo : EIATTR_CRS_STACK_SIZE
	.align		4
.L_197:
        /*0088*/ 	.byte	0x04, 0x1e
        /*008a*/ 	.short	(.L_199 - .L_198)
.L_198:
        /*008c*/ 	.word	0x00000000


	//----- nvinfo : EIATTR_CBANK_PARAM_SIZE
	.align		4
.L_199:
        /*0090*/ 	.byte	0x03, 0x19
        /*0092*/ 	.short	0x0020


	//----- nvinfo : EIATTR_PARAM_CBANK
	.align		4
        /*0094*/ 	.byte	0x04, 0x0a
        /*0096*/ 	.short	(.L_201 - .L_200)
	.align		4
.L_200:
        /*0098*/ 	.word	index@(.nv.constant0._Z9get_thetaPfS_S_ii)
        /*009c*/ 	.short	0x0380
        /*009e*/ 	.short	0x0020


	//----- nvinfo : EIATTR_SW_WAR
	.align		4
.L_201:
        /*00a0*/ 	.byte	0x04, 0x36
        /*00a2*/ 	.short	(.L_203 - .L_202)
.L_202:
        /*00a4*/ 	.word	0x00000008
.L_203:


//--------------------- .nv.info._Z7laplacePfS_ffii --------------------------
	.section	.nv.info._Z7laplacePfS_ffii,"",@"SHT_CUDA_INFO"
	.sectionflags	@""
	.align	4


	//----- nvinfo : EIATTR_CUDA_API_VERSION
	.align		4
        /*0000*/ 	.byte	0x04, 0x37
        /*0002*/ 	.short	(.L_205 - .L_204)
.L_204:
        /*0004*/ 	.word	0x00000082


	//----- nvinfo : EIATTR_KPARAM_INFO
	.align		4
.L_205:
        /*0008*/ 	.byte	0x04, 0x17
        /*000a*/ 	.short	(.L_207 - .L_206)
.L_206:
        /*000c*/ 	.word	0x00000000
        /*0010*/ 	.short	0x0005
        /*0012*/ 	.short	0x001c
        /*0014*/ 	.byte	0x00, 0xf0, 0x11, 0x00


	//----- nvinfo : EIATTR_KPARAM_INFO
	.align		4
.L_207:
        /*0018*/ 	.byte	0x04, 0x17
        /*001a*/ 	.short	(.L_209 - .L_208)
.L_208:
        /*001c*/ 	.word	0x00000000
        /*0020*/ 	.short	0x0004
        /*0022*/ 	.short	0x0018
        /*0024*/ 	.byte	0x00, 0xf0, 0x11, 0x00


	//----- nvinfo : EIATTR_KPARAM_INFO
	.align		4
.L_209:
        /*0028*/ 	.byte	0x04, 0x17
        /*002a*/ 	.short	(.L_211 - .L_210)
.L_210:
        /*002c*/ 	.word	0x00000000
        /*0030*/ 	.short	0x0003
        /*0032*/ 	.short	0x0014
        /*0034*/ 	.byte	0x00, 0xf0, 0x11, 0x00


	//----- nvinfo : EIATTR_KPARAM_INFO
	.align		4
.L_211:
        /*0038*/ 	.byte	0x04, 0x17
        /*003a*/ 	.short	(.L_213 - .L_212)
.L_212:
        /*003c*/ 	.word	0x00000000
        /*0040*/ 	.short	0x0002
        /*0042*/ 	.short	0x0010
        /*0044*/ 	.byte	0x00, 0xf0, 0x11, 0x00


	//----- nvinfo : EIATTR_KPARAM_INFO
	.align		4
.L_213:
        /*0048*/ 	.byte	0x04, 0x17
        /*004a*/ 	.short	(.L_215 - .L_214)
.L_214:
        /*004c*/ 	.word	0x00000000
        /*0050*/ 	.short	0x0001
        /*0052*/ 	.short	0x0008
        /*0054*/ 	.byte	0x00, 0xf5, 0x21, 0x00


	//----- nvinfo : EIATTR_KPARAM_INFO
	.align		4
.L_215:
        /*0058*/ 	.byte	0x04, 0x17
        /*005a*/ 	.short	(.L_217 - .L_216)
.L_216:
        /*005c*/ 	.word	0x00000000
        /*0060*/ 	.short	0x0000
        /*0062*/ 	.short	0x0000
        /*0064*/ 	.byte	0x00, 0xf5, 0x21, 0x00


	//----- nvinfo : EIATTR_SPARSE_MMA_MASK
	.align		4
.L_217:
        /*0068*/ 	.byte	0x03, 0x50
        /*006a*/ 	.short	0x0000


	//----- nvinfo : EIATTR_MAXREG_COUNT
	.align		4
        /*006c*/ 	.byte	0x03, 0x1b
        /*006e*/ 	.short	0x00ff


	//----- nvinfo : EIATTR_MERCURY_ISA_VERSION
	.align		4
        /*0070*/ 	.byte	0x03, 0x5f
        /*0072*/ 	.short	0x0101


	//----- nvinfo : EIATTR_VRC_CTA_INIT_COUNT
	.align		4
        /*0074*/ 	.byte	0x02, 0x4a
	.zero		1
	.zero		1


	//----- nvinfo : EIATTR_EXIT_INSTR_OFFSETS
	.align		4
        /*0078*/ 	.byte	0x04, 0x1c
        /*007a*/ 	.short	(.L_219 - .L_218)


	//   ....[0]....
.L_218:
        /*007c*/ 	.word	0x000000c0


	//   ....[1]....
        /*0080*/ 	.word	0x00000a00


	//----- nvinfo : EIATTR_CRS_STACK_SIZE
	.align		4
.L_219:
        /*0084*/ 	.byte	0x04, 0x1e
        /*0086*/ 	.short	(.L_221 - .L_220)
.L_220:
        /*0088*/ 	.word	0x00000000


	//----- nvinfo : EIATTR_CBANK_PARAM_SIZE
	.align		4
.L_221:
        /*008c*/ 	.byte	0x03, 0x19
        /*008e*/ 	.short	0x0020


	//----- nvinfo : EIATTR_PARAM_CBANK
	.align		4
        /*0090*/ 	.byte	0x04, 0x0a
        /*0092*/ 	.short	(.L_223 - .L_222)
	.align		4
.L_222:
        /*0094*/ 	.word	index@(.nv.constant0._Z7laplacePfS_ffii)
        /*0098*/ 	.short	0x0380
        /*009a*/ 	.short	0x0020


	//----- nvinfo : EIATTR_SW_WAR
	.align		4
.L_223:
        /*009c*/ 	.byte	0x04, 0x36
        /*009e*/ 	.short	(.L_225 - .L_224)
.L_224:
        /*00a0*/ 	.word	0x00000008
.L_225:


//--------------------- .nv.info._Z4gradPfS_S_ffii --------------------------
	.section	.nv.info._Z4gradPfS_S_ffii,"",@"SHT_CUDA_INFO"
	.sectionflags	@""
	.align	4


	//----- nvinfo : EIATTR_CUDA_API_VERSION
	.align		4
        /*0000*/ 	.byte	0x04, 0x37
        /*0002*/ 	.short	(.L_227 - .L_226)
.L_226:
        /*0004*/ 	.word	0x00000082


	//----- nvinfo : EIATTR_KPARAM_INFO
	.align		4
.L_227:
        /*0008*/ 	.byte	0x04, 0x17
        /*000a*/ 	.short	(.L_229 - .L_228)
.L_228:
        /*000c*/ 	.word	0x00000000
        /*0010*/ 	.short	0x0006
        /*0012*/ 	.short	0x0024
        /*0014*/ 	.byte	0x00, 0xf0, 0x11, 0x00


	//----- nvinfo : EIATTR_KPARAM_INFO
	.align		4
.L_229:
        /*0018*/ 	.byte	0x04, 0x17
        /*001a*/ 	.short	(.L_231 - .L_230)
.L_230:
        /*001c*/ 	.word	0x00000000
        /*0020*/ 	.short	0x0005
        /*0022*/ 	.short	0x0020
        /*0024*/ 	.byte	0x00, 0xf0, 0x11, 0x00


	//----- nvinfo : EIATTR_KPARAM_INFO
	.align		4
.L_231:
        /*0028*/ 	.byte	0x04, 0x17
        /*002a*/ 	.short	(.L_233 - .L_232)
.L_232:
        /*002c*/ 	.word	0x00000000
        /*0030*/ 	.short	0x0004
        /*0032*/ 	.short	0x001c
        /*0034*/ 	.byte	0x00, 0xf0, 0x11, 0x00


	//----- nvinfo : EIATTR_KPARAM_INFO
	.align		4
.L_233:
        /*0038*/ 	.byte	0x04, 0x17
        /*003a*/ 	.short	(.L_235 - .L_234)
.L_234:
        /*003c*/ 	.word	0x00000000
        /*0040*/ 	.short	0x0003
        /*0042*/ 	.short	0x0018
        /*0044*/ 	.byte	0x00, 0xf0, 0x11, 0x00


	//----- nvinfo : EIATTR_KPARAM_INFO
	.align		4
.L_235:
        /*0048*/ 	.byte	0x04, 0x17
        /*004a*/ 	.short	(.L_237 - .L_236)
.L_236:
        /*004c*/ 	.word	0x00000000
        /*0050*/ 	.short	0x0002
        /*0052*/ 	.short	0x0010
        /*0054*/ 	.byte	0x00, 0xf5, 0x21, 0x00


	//----- nvinfo : EIATTR_KPARAM_INFO
	.align		4
.L_237:
        /*0058*/ 	.byte	0x04, 0x17
        /*005a*/ 	.short	(.L_239 - .L_238)
.L_238:
        /*005c*/ 	.word	0x00000000
        /*0060*/ 	.short	0x0001
        /*0062*/ 	.short	0x0008
        /*0064*/ 	.byte	0x00, 0xf5, 0x21, 0x00


	//----- nvinfo : EIATTR_KPARAM_INFO
	.align		4
.L_239:
        /*0068*/ 	.byte	0x04, 0x17
        /*006a*/ 	.short	(.L_241 - .L_240)
.L_240:
        /*006c*/ 	.word	0x00000000
        /*0070*/ 	.short	0x0000
        /*0072*/ 	.short	0x0000
        /*0074*/ 	.byte	0x00, 0xf5, 0x21, 0x00


	//----- nvinfo : EIATTR_SPARSE_MMA_MASK
	.align		4
.L_241:
        /*0078*/ 	.byte	0x03, 0x50
        /*007a*/ 	.short	0x0000


	//----- nvinfo : EIATTR_MAXREG_COUNT
	.align		4
        /*007c*/ 	.byte	0x03, 0x1b
        /*007e*/ 	.short	0x00ff


	//----- nvinfo : EIATTR_MERCURY_ISA_VERSION
	.align		4
        /*0080*/ 	.byte	0x03, 0x5f
        /*0082*/ 	.short	0x0101


	//----- nvinfo : EIATTR_VRC_CTA_INIT_COUNT
	.align		4
        /*0084*/ 	.byte	0x02, 0x4a
	.zero		1
	.zero		1


	//----- nvinfo : EIATTR_EXIT_INSTR_OFFSETS
	.align		4
        /*0088*/ 	.byte	0x04, 0x1c
        /*008a*/ 	.short	(.L_243 - .L_242)


	//   ....[0]....
.L_242:
        /*008c*/ 	.word	0x000000c0


	//   ....[1]....
        /*0090*/ 	.word	0x00000960


	//----- nvinfo : EIATTR_CRS_STACK_SIZE
	.align		4
.L_243:
        /*0094*/ 	.byte	0x04, 0x1e
        /*0096*/ 	.short	(.L_245 - .L_244)
.L_244:
        /*0098*/ 	.word	0x00000000


	//----- nvinfo : EIATTR_CBANK_PARAM_SIZE
	.align		4
.L_245:
        /*009c*/ 	.byte	0x03, 0x19
        /*009e*/ 	.short	0x0028


	//----- nvinfo : EIATTR_PARAM_CBANK
	.align		4
        /*00a0*/ 	.byte	0x04, 0x0a
        /*00a2*/ 	.short	(.L_247 - .L_246)
	.align		4
.L_246:
        /*00a4*/ 	.word	index@(.nv.constant0._Z4gradPfS_S_ffii)
        /*00a8*/ 	.short	0x0380
        /*00aa*/ 	.short	0x0028


	//----- nvinfo : EIATTR_SW_WAR
	.align		4
.L_247:
        /*00ac*/ 	.byte	0x04, 0x36
        /*00ae*/ 	.short	(.L_249 - .L_248)
.L_248:
        /*00b0*/ 	.word	0x00000008
.L_249:


//--------------------- .nv.info._Z11init_curandP17curandStateXORWOWmii --------------------------
	.section	.nv.info._Z11init_curandP17curandStateXORWOWmii,"",@"SHT_CUDA_INFO"
	.sectionflags	@""
	.align	4


	//----- nvinfo : EIATTR_CUDA_API_VERSION
	.align		4
        /*0000*/ 	.byte	0x04, 0x37
        /*0002*/ 	.short	(.L_251 - .L_250)
.L_250:
        /*0004*/ 	.word	0x00000082


	//----- nvinfo : EIATTR_KPARAM_INFO
	.align		4
.L_251:
        /*0008*/ 	.byte	0x04, 0x17
        /*000a*/ 	.short	(.L_253 - .L_252)
.L_252:
        /*000c*/ 	.word	0x00000000
        /*0010*/ 	.short	0x0003
        /*0012*/ 	.short	0x0014
        /*0014*/ 	.byte	0x00, 0xf0, 0x11, 0x00


	//----- nvinfo : EIATTR_KPARAM_INFO
	.align		4
.L_253:
        /*0018*/ 	.byte	0x04, 0x17
        /*001a*/ 	.short	(.L_255 - .L_254)
.L_254:
        /*001c*/ 	.word	0x00000000
        /*0020*/ 	.short	0x0002
        /*0022*/ 	.short	0x0010
        /*0024*/ 	.byte	0x00, 0xf0, 0x11, 0x00


	//----- nvinfo : EIATTR_KPARAM_INFO
	.align		4
.L_255:
        /*0028*/ 	.byte	0x04, 0x17
        /*002a*/ 	.short	(.L_257 - .L_256)
.L_256:
        /*002c*/ 	.word	0x00000000
        /*0030*/ 	.short	0x0001
        /*0032*/ 	.short	0x0008
        /*0034*/ 	.byte	0x00, 0xf0, 0x21, 0x00


	//----- nvinfo : EIATTR_KPARAM_INFO
	.align		4
.L_257:
        /*0038*/ 	.byte	0x04, 0x17
        /*003a*/ 	.short	(.L_259 - .L_258)
.L_258:
        /*003c*/ 	.word	0x00000000
        /*0040*/ 	.short	0x0000
        /*0042*/ 	.short	0x0000
        /*0044*/ 	.byte	0x00, 0xf5, 0x21, 0x00


	//----- nvinfo : EIATTR_SPARSE_MMA_MASK
	.align		4
.L_259:
        /*0048*/ 	.byte	0x03, 0x50
        /*004a*/ 	.short	0x0000


	//----- nvinfo : EIATTR_MAXREG_COUNT
	.align		4
        /*004c*/ 	.byte	0x03, 0x1b
        /*004e*/ 	.short	0x00ff


	//----- nvinfo : EIATTR_MERCURY_ISA_VERSION
	.align		4
        /*0050*/ 	.byte	0x03, 0x5f
        /*0052*/ 	.short	0x0101


	//----- nvinfo : EIATTR_VRC_CTA_INIT_COUNT
	.align		4
        /*0054*/ 	.byte	0x02, 0x4a
	.zero		1
	.zero		1


	//----- nvinfo : EIATTR_EXIT_INSTR_OFFSETS
	.align		4
        /*0058*/ 	.byte	0x04, 0x1c
        /*005a*/ 	.short	(.L_261 - .L_260)


	//   ....[0]....
.L_260:
        /*005c*/ 	.word	0x000000d0


	//   ....[1]....
        /*0060*/ 	.word	0x00000f60


	//----- nvinfo : EIATTR_CRS_STACK_SIZE
	.align		4
.L_261:
        /*0064*/ 	.byte	0x04, 0x1e
        /*0066*/ 	.short	(.L_263 - .L_262)
.L_262:
        /*0068*/ 	.word	0x00000000


	//----- nvinfo : EIATTR_CBANK_PARAM_SIZE
	.align		4
.L_263:
        /*006c*/ 	.byte	0x03, 0x19
        /*006e*/ 	.short	0x0018


	//----- nvinfo : EIATTR_PARAM_CBANK
	.align		4
        /*0070*/ 	.byte	0x04, 0x0a
        /*0072*/ 	.short	(.L_265 - .L_264)
	.align		4
.L_264:
        /*0074*/ 	.word	index@(.nv.constant0._Z11init_curandP17curandStateXORWOWmii)
        /*0078*/ 	.short	0x0380
        /*007a*/ 	.short	0x0018


	//----- nvinfo : EIATTR_SW_WAR
	.align		4
.L_265:
        /*007c*/ 	.byte	0x04, 0x36
        /*007e*/ 	.short	(.L_267 - .L_266)
.L_266:
        /*0080*/ 	.word	0x00000008
.L_267:


//--------------------- .nv.callgraph             --------------------------
	.section	.nv.callgraph,"",@"SHT_CUDA_CALLGRAPH"
	.align	4
	.sectionentsize	8
	.align		4
        /*0000*/ 	.word	0x00000000
	.align		4
        /*0004*/ 	.word	0xffffffff
	.align		4
        /*0008*/ 	.word	0x00000000
	.align		4
        /*000c*/ 	.word	0xfffffffe
	.align		4
        /*0010*/ 	.word	0x00000000
	.align		4
        /*0014*/ 	.word	0xfffffffd
	.align		4
        /*0018*/ 	.word	0x00000000
	.align		4
        /*001c*/ 	.word	0xfffffffc


//--------------------- .nv.constant4             --------------------------
	.section	.nv.constant4,"a",@progbits
	.align	8
	.align		8
.nv.constant4:
        /*0000*/ 	.dword	precalc_xorwow_matrix
	.align		8
        /*0008*/ 	.dword	precalc_xorwow_offset_matrix
	.align		8
        /*0010*/ 	.dword	mrg32k3aM1
	.align		8
        /*0018*/ 	.dword	mrg32k3aM2
	.align		8
        /*0020*/ 	.dword	mrg32k3aM1SubSeq
	.align		8
        /*0028*/ 	.dword	mrg32k3aM2SubSeq
	.align		8
        /*0030*/ 	.dword	mrg32k3aM1Seq
	.align		8
        /*0038*/ 	.dword	mrg32k3aM2Seq
	.align		8
        /*0040*/ 	.dword	__cudart_i2opi_f


//--------------------- .nv.constant3             --------------------------
	.section	.nv.constant3,"a",@progbits
	.align	8
.nv.constant3:
	.type		__cr_lgamma_table,@object
	.size		__cr_lgamma_table,(.L_8 - __cr_lgamma_table)
__cr_lgamma_table:
        /*0000*/ 	.byte	0x00, 0x00, 0x00, 0x00, 0x00, 0x00, 0x00, 0x00, 0x00, 0x00, 0x00, 0x00, 0x00, 0x00, 0x00, 0x00
        /*0010*/ 	.byte	0xef, 0x39, 0xfa, 0xfe, 0x42, 0x2e, 0xe6, 0x3f, 0x02, 0x20, 0x2a, 0xfa, 0x0b, 0xab, 0xfc, 0x3f
        /*0020*/ 	.byte	0xf9, 0x2c, 0x92, 0x7c, 0xa7, 0x6c, 0x09, 0x40, 0xc9, 0x79, 0x44, 0x3c, 0x64, 0x26, 0x13, 0x40
        /*0030*/ 	.byte	0xca, 0x01, 0xcf, 0x3a, 0x27, 0x51, 0x1a, 0x40, 0x30, 0xcc, 0x2d, 0xf3, 0xe1, 0x0c, 0x21, 0x40
        /*0040*/ 	.byte	0x0d, 0xb7, 0xfc, 0x82, 0x8e, 0x35, 0x25, 0x40
.L_8:


//--------------------- .text._Z20elementwise_multiplyPfS_S_ii --------------------------
	.section	.text._Z20elementwise_multiplyPfS_S_ii,"ax",@progbits
	.align	128
        .global         _Z20elementwise_multiplyPfS_S_ii
        .type           _Z20elementwise_multiplyPfS_S_ii,@function
        .size           _Z20elementwise_multiplyPfS_S_ii,(.L_x_84 - _Z20elementwise_multiplyPfS_S_ii)
        .other          _Z20elementwise_multiplyPfS_S_ii,@"STO_CUDA_ENTRY STV_DEFAULT"
_Z20elementwise_multiplyPfS_S_ii:
.text._Z20elementwise_multiplyPfS_S_ii:
[----:B------:R-:W-:Y:S01]  /*0000*/  LDC R1, c[0x0][0x37c] ;  /* 0x0000df00ff017b82 */ /* 0x000fe20000000800 */
[----:B------:R-:W0:Y:S07]  /*0010*/  S2R R2, SR_TID.Y ;  /* 0x0000000000027919 */ /* 0x000e2e0000002200 */
[----:B------:R-:W1:Y:S01]  /*0020*/  LDC R0, c[0x0][0x360] ;  /* 0x0000d800ff007b82 */ /* 0x000e620000000800 */
[----:B------:R-:W2:Y:S01]  /*0030*/  LDCU.64 UR6, c[0x0][0x398] ;  /* 0x00007300ff0677ac */ /* 0x000ea20008000a00 */
[----:B------:R-:W1:Y:S06]  /*0040*/  S2R R5, SR_TID.X ;  /* 0x0000000000057919 */ /* 0x000e6c0000002100 */
[----:B------:R-:W0:Y:S08]  /*0050*/  S2UR UR5, SR_CTAID.Y ;  /* 0x00000000000579c3 */ /* 0x000e300000002600 */
[----:B------:R-:W0:Y:S08]  /*0060*/  LDC R3, c[0x0][0x364] ;  /* 0x0000d900ff037b82 */ /* 0x000e300000000800 */
[----:B------:R-:W1:Y:S01]  /*0070*/  S2UR UR4, SR_CTAID.X ;  /* 0x00000000000479c3 */ /* 0x000e620000002500 */
[----:B0-----:R-:W-:-:S05]  /*0080*/  IMAD R3, R3, UR5, R2 ;  /* 0x0000000503037c24 */ /* 0x001fca000f8e0202 */
[----:B--2---:R-:W-:Y:S01]  /*0090*/  ISETP.GE.AND P0, PT, R3, UR7, PT ;  /* 0x0000000703007c0c */ /* 0x004fe2000bf06270 */
[----:B-1----:R-:W-:-:S04]  /*00a0*/  IMAD R0, R0, UR4, R5 ;  /* 0x0000000400007c24 */ /* 0x002fc8000f8e0205 */
[----:B------:R-:W-:Y:S01]  /*00b0*/  IMAD R9, R3, UR6, R0 ;  /* 0x0000000603097c24 */ /* 0x000fe2000f8e0200 */
[----:B------:R-:W-:-:S13]  /*00c0*/  ISETP.GE.OR P0, PT, R0, UR6, P0 ;  /* 0x0000000600007c0c */ /* 0x000fda0008706670 */
[----:B------:R-:W-:Y:S05]  /*00d0*/  @P0 EXIT ;  /* 0x000000000000094d */ /* 0x000fea0003800000 */
[----:B------:R-:W0:Y:S01]  /*00e0*/  LDC.64 R2, c[0x0][0x380] ;  /* 0x0000e000ff027b82 */ /* 0x000e220000000a00 */
[----:B------:R-:W1:Y:S07]  /*00f0*/  LDCU.64 UR4, c[0x0][0x358] ;  /* 0x00006b00ff0477ac */ /* 0x000e6e0008000a00 */
[----:B------:R-:W2:Y:S08]  /*0100*/  LDC.64 R4, c[0x0][0x388] ;  /* 0x0000e200ff047b82 */ /* 0x000eb00000000a00 */
[----:B------:R-:W3:Y:S01]  /*0110*/  LDC.64 R6, c[0x0][0x390] ;  /* 0x0000e400ff067b82 */ /* 0x000ee20000000a00 */
[----:B0-----:R-:W-:-:S06]  /*0120*/  IMAD.WIDE R2, R9, 0x4, R2 ;  /* 0x0000000409027825 */ /* 0x001fcc00078e0202 */
[----:B-1----:R-:W4:Y:S01]  /*0130*/  LDG.E R2, desc[UR4][R2.64] ;  /* 0x0000000402027981 */ /* 0x002f22000c1e1900 */
[----:B--2---:R-:W-:-:S06]  /*0140*/  IMAD.WIDE R4, R9, 0x4, R4 ;  /* 0x0000000409047825 */ /* 0x004fcc00078e0204 */
[----:B------:R-:W4:Y:S01]  /*0150*/  LDG.E R5, desc[UR4][R4.64] ;  /* 0x0000000404057981 */ /* 0x000f22000c1e1900 */
[----:B---3--:R-:W-:-:S04]  /*0160*/  IMAD.WIDE R6, R9, 0x4, R6 ;  /* 0x0000000409067825 */ /* 0x008fc800078e0206 */
[----:B----4-:R-:W-:-:S05]  /*0170*/  FMUL R9, R2, R5 ;  /* 0x0000000502097220 */ /* 0x010fca0000400000 */
[----:B------:R-:W-:Y:S01]  /*0180*/  STG.E desc[UR4][R6.64], R9 ;  /* 0x0000000906007986 */ /* 0x000fe2000c101904 */
[----:B------:R-:W-:Y:S05]  /*0190*/  EXIT ;  /* 0x000000000000794d */ /* 0x000fea0003800000 */
.L_x_0:
[----:B------:R-:W-:-:S00]  /*01a0*/  BRA `(.L_x_0) ;  /* 0xfffffffc00fc7947 */ /* 0x000fc0000383ffff */
[----:B------:R-:W-:-:S00]  /*01b0*/  NOP ;  /* 0x0000000000007918 */ /* 0x000fc00000000000 */
        /* <DEDUP_REMOVED lines=12> */
.L_x_84:


//--------------------- .text._Z12zero_flux_BCPfii --------------------------
	.section	.text._Z12zero_flux_BCPfii,"ax",@progbits
	.align	128
        .global         _Z12zero_flux_BCPfii
        .type           _Z12zero_flux_BCPfii,@function
        .size           _Z12zero_flux_BCPfii,(.L_x_85 - _Z12zero_flux_BCPfii)
        .other          _Z12zero_flux_BCPfii,@"STO_CUDA_ENTRY STV_DEFAULT"
_Z12zero_flux_BCPfii:
.text._Z12zero_flux_BCPfii:
[----:B------:R-:W-:Y:S01]  /*0000*/  LDC R1, c[0x0][0x37c] ;  /* 0x0000df00ff017b82 */ /* 0x000fe20000000800 */
[----:B------:R-:W0:Y:S07]  /*0010*/  S2R R5, SR_TID.Y ;  /* 0x0000000000057919 */ /* 0x000e2e0000002200 */
[----:B------:R-:W1:Y:S01]  /*0020*/  LDC R9, c[0x0][0x360] ;  /* 0x0000d800ff097b82 */ /* 0x000e620000000800 */
[----:B------:R-:W1:Y:S07]  /*0030*/  S2R R0, SR_TID.X ;  /* 0x0000000000007919 */ /* 0x000e6e0000002100 */
[----:B------:R-:W0:Y:S08]  /*0040*/  S2UR UR5, SR_CTAID.Y ;  /* 0x00000000000579c3 */ /* 0x000e300000002600 */
[----:B------:R-:W0:Y:S08]  /*0050*/  LDC R8, c[0x0][0x364] ;  /* 0x0000d900ff087b82 */ /* 0x000e300000000800 */
[----:B------:R-:W1:Y:S08]  /*0060*/  S2UR UR4, SR_CTAID.X ;  /* 0x00000000000479c3 */ /* 0x000e700000002500 */
[----:B------:R-:W2:Y:S01]  /*0070*/  LDC.64 R2, c[0x0][0x388] ;  /* 0x0000e200ff027b82 */ /* 0x000ea20000000a00 */
[----:B0-----:R-:W-:-:S02]  /*0080*/  IMAD R8, R8, UR5, R5 ;  /* 0x0000000508087c24 */ /* 0x001fc4000f8e0205 */
[----:B-1----:R-:W-:-:S03]  /*0090*/  IMAD R9, R9, UR4, R0 ;  /* 0x0000000409097c24 */ /* 0x002fc6000f8e0200 */
[----:B--2---:R-:W-:-:S04]  /*00a0*/  ISETP.GE.AND P0, PT, R8, R3, PT ;  /* 0x000000030800720c */ /* 0x004fc80003f06270 */
[----:B------:R-:W-:-:S13]  /*00b0*/  ISETP.GE.OR P0, PT, R9, R2, P0 ;  /* 0x000000020900720c */ /* 0x000fda0000706670 */
[----:B------:R-:W-:Y:S05]  /*00c0*/  @P0 EXIT ;  /* 0x000000000000094d */ /* 0x000fea0003800000 */
[C---:B------:R-:W-:Y:S01]  /*00d0*/  ISETP.NE.AND P0, PT, R9.reuse, RZ, PT ;  /* 0x000000ff0900720c */ /* 0x040fe20003f05270 */
[----:B------:R-:W-:Y:S01]  /*00e0*/  IMAD R7, R8, R2, RZ ;  /* 0x0000000208077224 */ /* 0x000fe200078e02ff */
[----:B------:R-:W0:Y:S01]  /*00f0*/  LDCU.64 UR4, c[0x0][0x358] ;  /* 0x00006b00ff0477ac */ /* 0x000e220008000a00 */
[----:B------:R-:W-:Y:S02]  /*0100*/  BSSY.RECONVERGENT B0, `(.L_x_1) ;  /* 0x0000015000007945 */ /* 0x000fe40003800200 */
[----:B------:R-:W-:-:S08]  /*0110*/  IMAD.IADD R0, R9, 0x1, R7 ;  /* 0x0000000109007824 */ /* 0x000fd000078e0207 */
[----:B------:R-:W-:Y:S05]  /*0120*/  @P0 BRA `(.L_x_2) ;  /* 0x0000000000140947 */ /* 0x000fea0003800000 */
[----:B------:R-:W1:Y:S02]  /*0130*/  LDC.64 R4, c[0x0][0x380] ;  /* 0x0000e000ff047b82 */ /* 0x000e640000000a00 */
[----:B-1----:R-:W-:-:S05]  /*0140*/  IMAD.WIDE R4, R7, 0x4, R4 ;  /* 0x0000000407047825 */ /* 0x002fca00078e0204 */
[----:B0-----:R-:W2:Y:S04]  /*0150*/  LDG.E R7, desc[UR4][R4.64+0x4] ;  /* 0x0000040404077981 */ /* 0x001ea8000c1e1900 */
[----:B--2---:R0:W-:Y:S01]  /*0160*/  STG.E desc[UR4][R4.64], R7 ;  /* 0x0000000704007986 */ /* 0x0041e2000c101904 */
[----:B------:R-:W-:Y:S05]  /*0170*/  BRA `(.L_x_3) ;  /* 0x0000000000347947 */ /* 0x000fea0003800000 */
.L_x_2:
[----:B------:R-:W-:-:S04]  /*0180*/  IADD3 R4, PT, PT, R2, -0x1, RZ ;  /* 0xffffffff02047810 */ /* 0x000fc80007ffe0ff */
[----:B------:R-:W-:-:S13]  /*0190*/  ISETP.NE.AND P0, PT, R9, R4, PT ;  /* 0x000000040900720c */ /* 0x000fda0003f05270 */
[----:B------:R-:W-:Y:S05]  /*01a0*/  @P0 BRA `(.L_x_3) ;  /* 0x0000000000280947 */ /* 0x000fea0003800000 */
[----:B------:R-:W1:Y:S01]  /*01b0*/  LDCU.64 UR6, c[0x0][0x380] ;  /* 0x00007000ff0677ac */ /* 0x000e620008000a00 */
[----:B------:R-:W-:Y:S02]  /*01c0*/  SHF.R.S32.HI R4, RZ, 0x1f, R2 ;  /* 0x0000001fff047819 */ /* 0x000fe40000011402 */
[----:B------:R-:W-:-:S04]  /*01d0*/  IADD3 R5, P0, PT, R7, R2, RZ ;  /* 0x0000000207057210 */ /* 0x000fc80007f1e0ff */
[----:B------:R-:W-:Y:S02]  /*01e0*/  LEA.HI.X.SX32 R4, R7, R4, 0x1, P0 ;  /* 0x0000000407047211 */ /* 0x000fe400000f0eff */
[----:B-1----:R-:W-:-:S04]  /*01f0*/  LEA R6, P0, R5, UR6, 0x2 ;  /* 0x0000000605067c11 */ /* 0x002fc8000f8010ff */
[----:B------:R-:W-:Y:S02]  /*0200*/  LEA.HI.X R7, R5, UR7, R4, 0x2, P0 ;  /* 0x0000000705077c11 */ /* 0x000fe400080f1404 */
[----:B------:R-:W1:Y:S04]  /*0210*/  LDC.64 R4, c[0x0][0x380] ;  /* 0x0000e000ff047b82 */ /* 0x000e680000000a00 */
[----:B0-----:R-:W2:Y:S01]  /*0220*/  LDG.E R7, desc[UR4][R6.64+-0x8] ;  /* 0xfffff80406077981 */ /* 0x001ea2000c1e1900 */
[----:B-1----:R-:W-:-:S05]  /*0230*/  IMAD.WIDE R4, R0, 0x4, R4 ;  /* 0x0000000400047825 */ /* 0x002fca00078e0204 */
[----:B--2---:R1:W-:Y:S02]  /*0240*/  STG.E desc[UR4][R4.64], R7 ;  /* 0x0000000704007986 */ /* 0x0043e4000c101904 */
.L_x_3:
[----:B0-----:R-:W-:Y:S05]  /*0250*/  BSYNC.RECONVERGENT B0 ;  /* 0x0000000000007941 */ /* 0x001fea0003800200 */
.L_x_1:
[----:B------:R-:W-:-:S13]  /*0260*/  ISETP.NE.AND P0, PT, R8, RZ, PT ;  /* 0x000000ff0800720c */ /* 0x000fda0003f05270 */
[----:B------:R-:W-:Y:S05]  /*0270*/  @P0 BRA `(.L_x_4) ;  /* 0x00000000001c0947 */ /* 0x000fea0003800000 */
[----:B-1----:R-:W0:Y:S01]  /*0280*/  LDC.64 R4, c[0x0][0x380] ;  /* 0x0000e000ff047b82 */ /* 0x002e220000000a00 */
[----:B------:R-:W-:-:S04]  /*0290*/  IMAD.IADD R3, R9, 0x1, R2 ;  /* 0x0000000109037824 */ /* 0x000fc800078e0202 */
[----:B0-----:R-:W-:-:S06]  /*02a0*/  IMAD.WIDE R2, R3, 0x4, R4 ;  /* 0x0000000403027825 */ /* 0x001fcc00078e0204 */
[----:B------:R-:W2:Y:S01]  /*02b0*/  LDG.E R3, desc[UR4][R2.64] ;  /* 0x0000000402037981 */ /* 0x000ea2000c1e1900 */
[----:B------:R-:W-:-:S05]  /*02c0*/  IMAD.WIDE R4, R0, 0x4, R4 ;  /* 0x0000000400047825 */ /* 0x000fca00078e0204 */
[----:B--2---:R-:W-:Y:S01]  /*02d0*/  STG.E desc[UR4][R4.64], R3 ;  /* 0x0000000304007986 */ /* 0x004fe2000c101904 */
[----:B------:R-:W-:Y:S05]  /*02e0*/  EXIT ;  /* 0x000000000000794d */ /* 0x000fea0003800000 */
.L_x_4:
[----:B-1----:R-:W-:-:S04]  /*02f0*/  IADD3 R5, PT, PT, R3, -0x1, RZ ;  /* 0xffffffff03057810 */ /* 0x002fc80007ffe0ff */
[----:B------:R-:W-:-:S13]  /*0300*/  ISETP.NE.AND P0, PT, R8, R5, PT ;  /* 0x000000050800720c */ /* 0x000fda0003f05270 */
[----:B------:R-:W-:Y:S05]  /*0310*/  @P0 EXIT ;  /* 0x000000000000094d */ /* 0x000fea0003800000 */
[----:B------:R-:W0:Y:S01]  /*0320*/  LDC.64 R4, c[0x0][0x380] ;  /* 0x0000e000ff047b82 */ /* 0x000e220000000a00 */
[----:B------:R-:W-:-:S04]  /*0330*/  VIADD R3, R3, 0xfffffffe ;  /* 0xfffffffe03037836 */ /* 0x000fc80000000000 */
[----:B------:R-:W-:-:S04]  /*0340*/  IMAD R3, R3, R2, R9 ;  /* 0x0000000203037224 */ /* 0x000fc800078e0209 */
[----:B0-----:R-:W-:-:S06]  /*0350*/  IMAD.WIDE R2, R3, 0x4, R4 ;  /* 0x0000000403027825 */ /* 0x001fcc00078e0204 */
[----:B------:R-:W2:Y:S01]  /*0360*/  LDG.E R3, desc[UR4][R2.64] ;  /* 0x0000000402037981 */ /* 0x000ea2000c1e1900 */
[----:B------:R-:W-:-:S05]  /*0370*/  IMAD.WIDE R4, R0, 0x4, R4 ;  /* 0x0000000400047825 */ /* 0x000fca00078e0204 */
[----:B--2---:R-:W-:Y:S01]  /*0380*/  STG.E desc[UR4][R4.64], R3 ;  /* 0x0000000304007986 */ /* 0x004fe2000c101904 */
[----:B------:R-:W-:Y:S05]  /*0390*/  EXIT ;  /* 0x000000000000794d */ /* 0x000fea0003800000 */
.L_x_5:
        /* <DEDUP_REMOVED lines=14> */
.L_x_85:


//--------------------- .text._Z7T_fieldPfS_S_ii  --------------------------
	.section	.text._Z7T_fieldPfS_S_ii,"ax",@progbits
	.align	128
        .global         _Z7T_fieldPfS_S_ii
        .type           _Z7T_fieldPfS_S_ii,@function
        .size           _Z7T_fieldPfS_S_ii,(.L_x_86 - _Z7T_fieldPfS_S_ii)
        .other          _Z7T_fieldPfS_S_ii,@"STO_CUDA_ENTRY STV_DEFAULT"
_Z7T_fieldPfS_S_ii:
.text._Z7T_fieldPfS_S_ii:
        /* <DEDUP_REMOVED lines=10> */
[----:B-1----:R-:W-:-:S05]  /*00a0*/  IMAD R0, R0, UR4, R3 ;  /* 0x0000000400007c24 */ /* 0x002fca000f8e0203 */
[----:B------:R-:W-:-:S13]  /*00b0*/  ISETP.GE.OR P0, PT, R0, UR6, P0 ;  /* 0x0000000600007c0c */ /* 0x000fda0008706670 */
[----:B------:R-:W-:Y:S05]  /*00c0*/  @P0 EXIT ;  /* 0x000000000000094d */ /* 0x000fea0003800000 */
[----:B------:R-:W0:Y:S01]  /*00d0*/  LDC.64 R6, c[0x0][0x390] ;  /* 0x0000e400ff067b82 */ /* 0x000e220000000a00 */
[----:B------:R-:W1:Y:S01]  /*00e0*/  LDCU.64 UR4, c[0x0][0x358] ;  /* 0x00006b00ff0477ac */ /* 0x000e620008000a00 */
[----:B------:R-:W-:-:S06]  /*00f0*/  IMAD R5, R5, UR6, R0 ;  /* 0x0000000605057c24 */ /* 0x000fcc000f8e0200 */
[----:B------:R-:W2:Y:S08]  /*0100*/  LDC.64 R2, c[0x0][0x380] ;  /* 0x0000e000ff027b82 */ /* 0x000eb00000000a00 */
[----:B------:R-:W3:Y:S01]  /*0110*/  LDC.64 R10, c[0x0][0x388] ;  /* 0x0000e200ff0a7b82 */ /* 0x000ee20000000a00 */
[----:B0-----:R-:W-:-:S06]  /*0120*/  IMAD.WIDE R6, R5, 0x4, R6 ;  /* 0x0000000405067825 */ /* 0x001fcc00078e0206 */
[----:B-1----:R-:W4:Y:S01]  /*0130*/  LDG.E R6, desc[UR4][R6.64] ;  /* 0x0000000406067981 */ /* 0x002f22000c1e1900 */
[----:B--2---:R-:W-:-:S05]  /*0140*/  IMAD.WIDE R2, R5, 0x4, R2 ;  /* 0x0000000405027825 */ /* 0x004fca00078e0202 */
[----:B------:R-:W2:Y:S01]  /*0150*/  LDG.E R0, desc[UR4][R2.64] ;  /* 0x0000000402007981 */ /* 0x000ea2000c1e1900 */
[----:B---3--:R-:W-:-:S06]  /*0160*/  IMAD.WIDE R10, R5, 0x4, R10 ;  /* 0x00000004050a7825 */ /* 0x008fcc00078e020a */
[----:B------:R-:W3:Y:S01]  /*0170*/  LDG.E R10, desc[UR4][R10.64] ;  /* 0x000000040a0a7981 */ /* 0x000ee2000c1e1900 */
[----:B------:R-:W-:Y:S01]  /*0180*/  UMOV UR8, 0xeb1c432d ;  /* 0xeb1c432d00087882 */ /* 0x000fe20000000000 */
[----:B------:R-:W-:Y:S01]  /*0190*/  UMOV UR9, 0x3f1a36e2 ;  /* 0x3f1a36e200097882 */ /* 0x000fe20000000000 */
[----:B----4-:R-:W-:Y:S08]  /*01a0*/  F2F.F64.F32 R8, R6 ;  /* 0x0000000600087310 */ /* 0x010ff00000201800 */
[----:B--2---:R-:W0:Y:S08]  /*01b0*/  F2F.F64.F32 R4, R0 ;  /* 0x0000000000047310 */ /* 0x004e300000201800 */
[----:B---3--:R-:W1:Y:S01]  /*01c0*/  F2F.F64.F32 R12, R10 ;  /* 0x0000000a000c7310 */ /* 0x008e620000201800 */
[----:B0-----:R-:W-:-:S08]  /*01d0*/  DFMA R4, R8, UR8, R4 ;  /* 0x0000000808047c2b */ /* 0x001fd00008000004 */
[----:B-1----:R-:W-:-:S10]  /*01e0*/  DFMA R4, R12, 2, R4 ;  /* 0x400000000c04782b */ /* 0x002fd40000000004 */
[----:B------:R-:W0:Y:S02]  /*01f0*/  F2F.F32.F64 R5, R4 ;  /* 0x0000000400057310 */ /* 0x000e240000301000 */
[----:B0-----:R-:W-:Y:S01]  /*0200*/  STG.E desc[UR4][R2.64], R5 ;  /* 0x0000000502007986 */ /* 0x001fe2000c101904 */
[----:B------:R-:W-:Y:S05]  /*0210*/  EXIT ;  /* 0x000000000000794d */ /* 0x000fea0003800000 */
.L_x_6:
        /* <DEDUP_REMOVED lines=14> */
.L_x_86:


//--------------------- .text._Z11phase_fieldP17curandStateXORWOWPfS1_S1_S1_S1_S1_S1_S1_S1_S1_ffii --------------------------
	.section	.text._Z11phase_fieldP17curandStateXORWOWPfS1_S1_S1_S1_S1_S1_S1_S1_S1_ffii,"ax",@progbits
	.align	128
        .global         _Z11phase_fieldP17curandStateXORWOWPfS1_S1_S1_S1_S1_S1_S1_S1_S1_ffii
        .type           _Z11phase_fieldP17curandStateXORWOWPfS1_S1_S1_S1_S1_S1_S1_S1_S1_ffii,@function
        .size           _Z11phase_fieldP17curandStateXORWOWPfS1_S1_S1_S1_S1_S1_S1_S1_S1_ffii,(.L_x_80 - _Z11phase_fieldP17curandStateXORWOWPfS1_S1_S1_S1_S1_S1_S1_S1_S1_ffii)
        .other          _Z11phase_fieldP17curandStateXORWOWPfS1_S1_S1_S1_S1_S1_S1_S1_S1_ffii,@"STO_CUDA_ENTRY STV_DEFAULT"
_Z11phase_fieldP17curandStateXORWOWPfS1_S1_S1_S1_S1_S1_S1_S1_S1_ffii:
.text._Z11phase_fieldP17curandStateXORWOWPfS1_S1_S1_S1_S1_S1_S1_S1_S1_ffii:
        /* <DEDUP_REMOVED lines=13> */
[----:B------:R-:W-:Y:S01]  /*00d0*/  IABS R4, R2 ;  /* 0x0000000200047213 */ /* 0x000fe20000000000 */
[----:B------:R-:W0:Y:S01]  /*00e0*/  LDCU.64 UR4, c[0x0][0x358] ;  /* 0x00006b00ff0477ac */ /* 0x000e220008000a00 */
[C---:B------:R-:W-:Y:S02]  /*00f0*/  IADD3 R5, PT, PT, R11.reuse, -0x1, R2 ;  /* 0xffffffff0b057810 */ /* 0x040fe40007ffe002 */
[----:B------:R-:W1:Y:S01]  /*0100*/  I2F.RP R8, R4 ;  /* 0x0000000400087306 */ /* 0x000e620000209400 */
[----:B------:R-:W-:Y:S01]  /*0110*/  IADD3 R9, PT, PT, R11, 0x1, RZ ;  /* 0x000000010b097810 */ /* 0x000fe20007ffe0ff */
[----:B------:R-:W2:Y:S01]  /*0120*/  LDCU UR6, c[0x0][0x3d8] ;  /* 0x00007b00ff0677ac */ /* 0x000ea20008000800 */
[----:B------:R-:W-:Y:S02]  /*0130*/  IABS R10, R5 ;  /* 0x00000005000a7213 */ /* 0x000fe40000000000 */
[----:B------:R-:W-:-:S03]  /*0140*/  IABS R15, R9 ;  /* 0x00000009000f7213 */ /* 0x000fc60000000000 */
[----:B-1----:R-:W1:Y:S02]  /*0150*/  MUFU.RCP R8, R8 ;  /* 0x0000000800087308 */ /* 0x002e640000001000 */
[----:B-1----:R-:W-:-:S06]  /*0160*/  VIADD R6, R8, 0xffffffe ;  /* 0x0ffffffe08067836 */ /* 0x002fcc0000000000 */
[----:B------:R1:W3:Y:S02]  /*0170*/  F2I.FTZ.U32.TRUNC.NTZ R7, R6 ;  /* 0x0000000600077305 */ /* 0x0002e4000021f000 */
[----:B-1----:R-:W-:Y:S02]  /*0180*/  IMAD.MOV.U32 R6, RZ, RZ, RZ ;  /* 0x000000ffff067224 */ /* 0x002fe400078e00ff */
[----:B---3--:R-:W-:-:S04]  /*0190*/  IMAD.MOV R13, RZ, RZ, -R7 ;  /* 0x000000ffff0d7224 */ /* 0x008fc800078e0a07 */
[----:B------:R-:W-:-:S04]  /*01a0*/  IMAD R13, R13, R4, RZ ;  /* 0x000000040d0d7224 */ /* 0x000fc800078e02ff */
[----:B------:R-:W-:-:S04]  /*01b0*/  IMAD.HI.U32 R7, R7, R13, R6 ;  /* 0x0000000d07077227 */ /* 0x000fc800078e0006 */
[----:B------:R-:W-:Y:S01]  /*01c0*/  IMAD.MOV.U32 R13, RZ, RZ, R10 ;  /* 0x000000ffff0d7224 */ /* 0x000fe200078e000a */
[----:B------:R-:W-:-:S03]  /*01d0*/  LOP3.LUT R10, RZ, R2, RZ, 0x33, !PT ;  /* 0x00000002ff0a7212 */ /* 0x000fc600078e33ff */
[----:B------:R-:W-:-:S04]  /*01e0*/  IMAD.HI.U32 R6, R7, R13, RZ ;  /* 0x0000000d07067227 */ /* 0x000fc800078e00ff */
[----:B------:R-:W-:Y:S01]  /*01f0*/  IMAD.HI.U32 R7, R7, R15, RZ ;  /* 0x0000000f07077227 */ /* 0x000fe200078e00ff */
[----:B------:R-:W-:-:S03]  /*0200*/  IADD3 R6, PT, PT, -R6, RZ, RZ ;  /* 0x000000ff06067210 */ /* 0x000fc60007ffe1ff */
[----:B------:R-:W-:Y:S02]  /*0210*/  IMAD.MOV R7, RZ, RZ, -R7 ;  /* 0x000000ffff077224 */ /* 0x000fe400078e0a07 */
[C---:B------:R-:W-:Y:S02]  /*0220*/  IMAD R13, R4.reuse, R6, R13 ;  /* 0x00000006040d7224 */ /* 0x040fe400078e020d */
[C---:B------:R-:W-:Y:S02]  /*0230*/  IMAD R15, R4.reuse, R7, R15 ;  /* 0x00000007040f7224 */ /* 0x040fe400078e020f */
[----:B------:R-:W1:Y:S01]  /*0240*/  LDC.64 R6, c[0x0][0x388] ;  /* 0x0000e200ff067b82 */ /* 0x000e620000000a00 */
[C---:B------:R-:W-:Y:S02]  /*0250*/  ISETP.GT.U32.AND P0, PT, R4.reuse, R13, PT ;  /* 0x0000000d0400720c */ /* 0x040fe40003f04070 */
[----:B------:R-:W-:-:S11]  /*0260*/  ISETP.GT.U32.AND P1, PT, R4, R15, PT ;  /* 0x0000000f0400720c */ /* 0x000fd60003f24070 */
[--C-:B------:R-:W-:Y:S01]  /*0270*/  @!P0 IMAD.IADD R13, R13, 0x1, -R4.reuse ;  /* 0x000000010d0d8824 */ /* 0x100fe200078e0a04 */
[----:B------:R-:W-:Y:S02]  /*0280*/  ISETP.GE.AND P0, PT, R5, RZ, PT ;  /* 0x000000ff0500720c */ /* 0x000fe40003f06270 */
[----:B------:R-:W-:Y:S02]  /*0290*/  @!P1 IADD3 R15, PT, PT, R15, -R4, RZ ;  /* 0x800000040f0f9210 */ /* 0x000fe40007ffe0ff */
[C---:B------:R-:W-:Y:S02]  /*02a0*/  ISETP.GT.U32.AND P2, PT, R4.reuse, R13, PT ;  /* 0x0000000d0400720c */ /* 0x040fe40003f44070 */
[----:B------:R-:W-:Y:S02]  /*02b0*/  ISETP.GT.U32.AND P3, PT, R4, R15, PT ;  /* 0x0000000f0400720c */ /* 0x000fe40003f64070 */
[----:B------:R-:W-:Y:S02]  /*02c0*/  ISETP.GE.AND P1, PT, R9, RZ, PT ;  /* 0x000000ff0900720c */ /* 0x000fe40003f26270 */
[----:B------:R-:W3:Y:S07]  /*02d0*/  LDC.64 R8, c[0x0][0x390] ;  /* 0x0000e400ff087b82 */ /* 0x000eee0000000a00 */
[--C-:B------:R-:W-:Y:S01]  /*02e0*/  @!P2 IMAD.IADD R13, R13, 0x1, -R4.reuse ;  /* 0x000000010d0da824 */ /* 0x100fe200078e0a04 */
[----:B------:R-:W-:Y:S01]  /*02f0*/  ISETP.NE.AND P2, PT, R2, RZ, PT ;  /* 0x000000ff0200720c */ /* 0x000fe20003f45270 */
[----:B------:R-:W-:-:S02]  /*0300*/  @!P3 IMAD.IADD R15, R15, 0x1, -R4 ;  /* 0x000000010f0fb824 */ /* 0x000fc400078e0a04 */
[----:B------:R-:W4:Y:S01]  /*0310*/  LDC.64 R4, c[0x0][0x3b8] ;  /* 0x0000ee00ff047b82 */ /* 0x000f220000000a00 */
[----:B------:R-:W-:Y:S01]  /*0320*/  @!P0 IADD3 R13, PT, PT, -R13, RZ, RZ ;  /* 0x000000ff0d0d8210 */ /* 0x000fe20007ffe1ff */
[----:B------:R-:W-:-:S03]  /*0330*/  @!P1 IMAD.MOV R15, RZ, RZ, -R15 ;  /* 0x000000ffff0f9224 */ /* 0x000fc600078e0a0f */
[C---:B------:R-:W-:Y:S02]  /*0340*/  SEL R13, R10.reuse, R13, !P2 ;  /* 0x0000000d0a0d7207 */ /* 0x040fe40005000000 */
[----:B------:R-:W-:-:S03]  /*0350*/  SEL R15, R10, R15, !P2 ;  /* 0x0000000f0a0f7207 */ /* 0x000fc60005000000 */
[CC--:B------:R-:W-:Y:S02]  /*0360*/  IMAD R23, R0.reuse, R2.reuse, R13 ;  /* 0x0000000200177224 */ /* 0x0c0fe400078e020d */
[----:B------:R-:W-:Y:S02]  /*0370*/  IMAD R15, R0, R2, R15 ;  /* 0x00000002000f7224 */ /* 0x000fe400078e020f */
[----:B-1----:R-:W-:-:S04]  /*0380*/  IMAD.WIDE R12, R23, 0x4, R6 ;  /* 0x00000004170c7825 */ /* 0x002fc800078e0206 */
[----:B---3--:R-:W-:-:S04]  /*0390*/  IMAD.WIDE R20, R23, 0x4, R8 ;  /* 0x0000000417147825 */ /* 0x008fc800078e0208 */
[C---:B------:R-:W-:Y:S02]  /*03a0*/  IMAD.WIDE R16, R15.reuse, 0x4, R6 ;  /* 0x000000040f107825 */ /* 0x040fe400078e0206 */
[----:B0-----:R0:W3:Y:S02]  /*03b0*/  LDG.E R6, desc[UR4][R12.64] ;  /* 0x000000040c067981 */ /* 0x0010e4000c1e1900 */
[----:B------:R-:W-:Y:S02]  /*03c0*/  IMAD.WIDE R18, R15, 0x4, R8 ;  /* 0x000000040f127825 */ /* 0x000fe400078e0208 */
[----:B------:R1:W3:Y:S02]  /*03d0*/  LDG.E R7, desc[UR4][R20.64] ;  /* 0x0000000414077981 */ /* 0x0002e4000c1e1900 */
[--C-:B----4-:R-:W-:Y:S02]  /*03e0*/  IMAD.WIDE R22, R23, 0x4, R4.reuse ;  /* 0x0000000417167825 */ /* 0x110fe400078e0204 */
[----:B------:R-:W4:Y:S02]  /*03f0*/  LDG.E R8, desc[UR4][R16.64] ;  /* 0x0000000410087981 */ /* 0x000f24000c1e1900 */
[----:B------:R-:W-:-:S02]  /*0400*/  IMAD.WIDE R14, R15, 0x4, R4 ;  /* 0x000000040f0e7825 */ /* 0x000fc400078e0204 */
[----:B------:R5:W4:Y:S04]  /*0410*/  LDG.E R9, desc[UR4][R18.64] ;  /* 0x0000000412097981 */ /* 0x000b28000c1e1900 */
[----:B------:R-:W4:Y:S04]  /*0420*/  LDG.E R10, desc[UR4][R22.64] ;  /* 0x00000004160a7981 */ /* 0x000f28000c1e1900 */
[----:B------:R5:W4:Y:S01]  /*0430*/  LDG.E R14, desc[UR4][R14.64] ;  /* 0x000000040e0e7981 */ /* 0x000b22000c1e1900 */
[----:B------:R-:W0:Y:S08]  /*0440*/  I2F.U32.RP R24, R3 ;  /* 0x0000000300187306 */ /* 0x000e300000209000 */
[----:B--2---:R-:W2:Y:S08]  /*0450*/  F2F.F64.F32 R4, UR6 ;  /* 0x0000000600047d10 */ /* 0x004eb00008201800 */
[----:B0-----:R-:W1:Y:S01]  /*0460*/  MUFU.RCP R24, R24 ;  /* 0x0000001800187308 */ /* 0x001e620000001000 */
[----:B--2---:R-:W-:-:S07]  /*0470*/  DADD R4, R4, R4 ;  /* 0x0000000004047229 */ /* 0x004fce0000000004 */
[----:B------:R-:W0:Y:S01]  /*0480*/  MUFU.RCP64H R13, R5 ;  /* 0x00000005000d7308 */ /* 0x000e220000001800 */
[----:B-1----:R-:W-:Y:S01]  /*0490*/  VIADD R20, R24, 0xffffffe ;  /* 0x0ffffffe18147836 */ /* 0x002fe20000000000 */
[----:B------:R-:W-:-:S06]  /*04a0*/  MOV R12, 0x1 ;  /* 0x00000001000c7802 */ /* 0x000fcc0000000f00 */
[----:B-----5:R-:W1:Y:S01]  /*04b0*/  F2I.FTZ.U32.TRUNC.NTZ R19, R20 ;  /* 0x0000001400137305 */ /* 0x020e62000021f000 */
[----:B0-----:R-:W-:Y:S01]  /*04c0*/  DFMA R16, -R4, R12, 1 ;  /* 0x3ff000000410742b */ /* 0x001fe2000000010c */
[----:B-1----:R-:W-:-:S07]  /*04d0*/  IMAD.MOV R18, RZ, RZ, -R19 ;  /* 0x000000ffff127224 */ /* 0x002fce00078e0a13 */
[----:B------:R-:W-:Y:S01]  /*04e0*/  DFMA R16, R16, R16, R16 ;  /* 0x000000101010722b */ /* 0x000fe20000000010 */
[----:B------:R-:W-:Y:S02]  /*04f0*/  IMAD R15, R18, R3, RZ ;  /* 0x00000003120f7224 */ /* 0x000fe400078e02ff */
[----:B------:R-:W-:-:S04]  /*0500*/  IMAD.MOV.U32 R18, RZ, RZ, RZ ;  /* 0x000000ffff127224 */ /* 0x000fc800078e00ff */
[----:B------:R-:W-:Y:S01]  /*0510*/  IMAD.HI.U32 R19, R19, R15, R18 ;  /* 0x0000000f13137227 */ /* 0x000fe200078e0012 */
[----:B------:R-:W-:Y:S01]  /*0520*/  DFMA R12, R12, R16, R12 ;  /* 0x000000100c0c722b */ /* 0x000fe2000000000c */
[----:B------:R-:W-:Y:S01]  /*0530*/  IADD3 R16, PT, PT, R0, -0x1, R3 ;  /* 0xffffffff00107810 */ /* 0x000fe20007ffe003 */
[----:B------:R-:W-:Y:S01]  /*0540*/  BSSY.RECONVERGENT B0, `(.L_x_7) ;  /* 0x000002b000007945 */ /* 0x000fe20003800200 */
[----:B---3--:R-:W-:-:S03]  /*0550*/  FMUL R7, R6, R7 ;  /* 0x0000000706077220 */ /* 0x008fc60000400000 */
[----:B------:R-:W-:-:S04]  /*0560*/  IMAD.HI.U32 R6, R19, R16, RZ ;  /* 0x0000001013067227 */ /* 0x000fc800078e00ff */
[----:B----4-:R-:W-:Y:S01]  /*0570*/  FMUL R9, R8, R9 ;  /* 0x0000000908097220 */ /* 0x010fe20000400000 */
[----:B------:R-:W-:Y:S01]  /*0580*/  FMUL R8, R7, R10 ;  /* 0x0000000a07087220 */ /* 0x000fe20000400000 */
[----:B------:R-:W-:-:S03]  /*0590*/  IADD3 R10, PT, PT, R0, 0x1, RZ ;  /* 0x00000001000a7810 */ /* 0x000fc60007ffe0ff */
[----:B------:R-:W-:Y:S01]  /*05a0*/  FFMA R7, R9, R14, -R8 ;  /* 0x0000000e09077223 */ /* 0x000fe20000000808 */
[----:B------:R-:W-:Y:S01]  /*05b0*/  DFMA R8, -R4, R12, 1 ;  /* 0x3ff000000408742b */ /* 0x000fe2000000010c */
[----:B------:R-:W-:Y:S02]  /*05c0*/  IMAD.MOV R14, RZ, RZ, -R6 ;  /* 0x000000ffff0e7224 */ /* 0x000fe400078e0a06 */
[----:B------:R-:W-:Y:S02]  /*05d0*/  IMAD.HI.U32 R19, R19, R10, RZ ;  /* 0x0000000a13137227 */ /* 0x000fe400078e00ff */
[----:B------:R-:W0:Y:S02]  /*05e0*/  F2F.F64.F32 R6, R7 ;  /* 0x0000000700067310 */ /* 0x000e240000201800 */
[----:B------:R-:W-:Y:S01]  /*05f0*/  IMAD.MOV R19, RZ, RZ, -R19 ;  /* 0x000000ffff137224 */ /* 0x000fe200078e0a13 */
[----:B------:R-:W-:Y:S01]  /*0600*/  DFMA R8, R12, R8, R12 ;  /* 0x000000080c08722b */ /* 0x000fe2000000000c */
[----:B------:R-:W-:-:S02]  /*0610*/  IMAD R16, R3, R14, R16 ;  /* 0x0000000e03107224 */ /* 0x000fc400078e0210 */
[----:B------:R-:W-:-:S03]  /*0620*/  IMAD R14, R3, R19, R10 ;  /* 0x00000013030e7224 */ /* 0x000fc600078e020a */
[-C--:B------:R-:W-:Y:S02]  /*0630*/  ISETP.GE.U32.AND P0, PT, R16, R3.reuse, PT ;  /* 0x000000031000720c */ /* 0x080fe40003f06070 */
[----:B------:R-:W-:Y:S01]  /*0640*/  ISETP.GE.U32.AND P1, PT, R14, R3, PT ;  /* 0x000000030e00720c */ /* 0x000fe20003f26070 */
[----:B0-----:R-:W-:-:S08]  /*0650*/  DMUL R22, R6, R8 ;  /* 0x0000000806167228 */ /* 0x001fd00000000000 */
[----:B------:R-:W-:-:S04]  /*0660*/  DFMA R12, -R4, R22, R6 ;  /* 0x00000016040c722b */ /* 0x000fc80000000106 */
[----:B------:R-:W-:Y:S01]  /*0670*/  @P1 IMAD.IADD R14, R14, 0x1, -R3 ;  /* 0x000000010e0e1824 */ /* 0x000fe200078e0a03 */
[----:B------:R-:W-:-:S04]  /*0680*/  @P0 IADD3 R16, PT, PT, R16, -R3, RZ ;  /* 0x8000000310100210 */ /* 0x000fc80007ffe0ff */
[-C--:B------:R-:W-:Y:S01]  /*0690*/  ISETP.GE.U32.AND P1, PT, R16, R3.reuse, PT ;  /* 0x000000031000720c */ /* 0x080fe20003f26070 */
[----:B------:R-:W-:Y:S01]  /*06a0*/  DFMA R22, R8, R12, R22 ;  /* 0x0000000c0816722b */ /* 0x000fe20000000016 */
[----:B------:R-:W-:-:S09]  /*06b0*/  ISETP.GE.U32.AND P2, PT, R14, R3, PT ;  /* 0x000000030e00720c */ /* 0x000fd20003f46070 */
[----:B------:R-:W-:Y:S02]  /*06c0*/  FFMA R8, RZ, R5, R23 ;  /* 0x00000005ff087223 */ /* 0x000fe40000000017 */
[----:B------:R-:W-:Y:S02]  /*06d0*/  @P1 IMAD.IADD R16, R16, 0x1, -R3 ;  /* 0x0000000110101824 */ /* 0x000fe400078e0a03 */
[----:B------:R-:W-:Y:S02]  /*06e0*/  @P2 IADD3 R14, PT, PT, R14, -R3, RZ ;  /* 0x800000030e0e2210 */ /* 0x000fe40007ffe0ff */
[----:B------:R-:W-:Y:S02]  /*06f0*/  FSETP.GT.AND P1, PT, |R8|, 1.469367938527859385e-39, PT ;  /* 0x001000000800780b */ /* 0x000fe40003f24200 */
[----:B------:R-:W-:Y:S02]  /*0700*/  FSETP.GEU.AND P2, PT, |R7|, 6.5827683646048100446e-37, PT ;  /* 0x036000000700780b */ /* 0x000fe40003f4e200 */
[----:B------:R-:W-:-:S02]  /*0710*/  ISETP.NE.U32.AND P0, PT, R3, RZ, PT ;  /* 0x000000ff0300720c */ /* 0x000fc40003f05070 */
[----:B------:R-:W-:-:S04]  /*0720*/  LOP3.LUT R9, RZ, R3, RZ, 0x33, !PT ;  /* 0x00000003ff097212 */ /* 0x000fc800078e33ff */
[C---:B------:R-:W-:Y:S02]  /*0730*/  SEL R10, R9.reuse, R16, !P0 ;  /* 0x00000010090a7207 */ /* 0x040fe40004000000 */
[----:B------:R-:W-:Y:S01]  /*0740*/  SEL R9, R9, R14, !P0 ;  /* 0x0000000e09097207 */ /* 0x000fe20004000000 */
[-CC-:B------:R-:W-:Y:S02]  /*0750*/  IMAD R0, R0, R2.reuse, R11.reuse ;  /* 0x0000000200007224 */ /* 0x180fe400078e020b */
[-CC-:B------:R-:W-:Y:S02]  /*0760*/  IMAD R10, R10, R2.reuse, R11.reuse ;  /* 0x000000020a0a7224 */ /* 0x180fe400078e020b */
[----:B------:R-:W-:Y:S01]  /*0770*/  IMAD R11, R9, R2, R11 ;  /* 0x00000002090b7224 */ /* 0x000fe200078e020b */
[----:B------:R-:W-:Y:S06]  /*0780*/  @P1 BRA P2, `(.L_x_8) ;  /* 0x0000000000181947 */ /* 0x000fec0001000000 */
[----:B------:R-:W-:Y:S01]  /*0790*/  IMAD.MOV.U32 R2, RZ, RZ, R6 ;  /* 0x000000ffff027224 */ /* 0x000fe200078e0006 */
[----:B------:R-:W-:Y:S01]  /*07a0*/  MOV R20, 0x7d0 ;  /* 0x000007d000147802 */ /* 0x000fe20000000f00 */
[----:B------:R-:W-:-:S07]  /*07b0*/  IMAD.MOV.U32 R3, RZ, RZ, R7 ;  /* 0x000000ffff037224 */ /* 0x000fce00078e0007 */
[----:B------:R-:W-:Y:S05]  /*07c0*/  CALL.REL.NOINC `($__internal_0_$__cuda_sm20_div_rn_f64_full) ;  /* 0x0000000c00447944 */ /* 0x000fea0003c00000 */
[----:B------:R-:W-:Y:S01]  /*07d0*/  MOV R22, R2 ;  /* 0x0000000200167202 */ /* 0x000fe20000000f00 */
[----:B------:R-:W-:-:S07]  /*07e0*/  IMAD.MOV.U32 R23, RZ, RZ, R3 ;  /* 0x000000ffff177224 */ /* 0x000fce00078e0003 */
.L_x_8:
[----:B------:R-:W-:Y:S05]  /*07f0*/  BSYNC.RECONVERGENT B0 ;  /* 0x0000000000007941 */ /* 0x000fea0003800200 */
.L_x_7:
[----:B------:R-:W0:Y:S01]  /*0800*/  LDC.64 R12, c[0x0][0x390] ;  /* 0x0000e400ff0c7b82 */ /* 0x000e220000000a00 */
[----:B------:R-:W1:Y:S07]  /*0810*/  LDCU UR6, c[0x0][0x3dc] ;  /* 0x00007b80ff0677ac */ /* 0x000e6e0008000800 */
[----:B------:R-:W2:Y:S08]  /*0820*/  LDC.64 R8, c[0x0][0x388] ;  /* 0x0000e200ff087b82 */ /* 0x000eb00000000a00 */
[----:B------:R-:W3:Y:S01]  /*0830*/  LDC.64 R4, c[0x0][0x3b0] ;  /* 0x0000ec00ff047b82 */ /* 0x000ee20000000a00 */
[----:B0-----:R-:W-:-:S04]  /*0840*/  IMAD.WIDE R6, R10, 0x4, R12 ;  /* 0x000000040a067825 */ /* 0x001fc800078e020c */
[C---:B------:R-:W-:Y:S02]  /*0850*/  IMAD.WIDE R12, R11.reuse, 0x4, R12 ;  /* 0x000000040b0c7825 */ /* 0x040fe400078e020c */
[----:B------:R-:W4:Y:S02]  /*0860*/  LDG.E R7, desc[UR4][R6.64] ;  /* 0x0000000406077981 */ /* 0x000f24000c1e1900 */
[C-C-:B--2---:R-:W-:Y:S02]  /*0870*/  IMAD.WIDE R14, R10.reuse, 0x4, R8.reuse ;  /* 0x000000040a0e7825 */ /* 0x144fe400078e0208 */
[----:B------:R-:W2:Y:S02]  /*0880*/  LDG.E R12, desc[UR4][R12.64] ;  /* 0x000000040c0c7981 */ /* 0x000ea4000c1e1900 */
[----:B------:R-:W-:Y:S02]  /*0890*/  IMAD.WIDE R8, R11, 0x4, R8 ;  /* 0x000000040b087825 */ /* 0x000fe400078e0208 */
[----:B------:R0:W4:Y:S02]  /*08a0*/  LDG.E R2, desc[UR4][R14.64] ;  /* 0x000000040e027981 */ /* 0x000124000c1e1900 */
[----:B---3--:R-:W-:-:S02]  /*08b0*/  IMAD.WIDE R16, R10, 0x4, R4 ;  /* 0x000000040a107825 */ /* 0x008fc400078e0204 */
[----:B------:R-:W2:Y:S02]  /*08c0*/  LDG.E R3, desc[UR4][R8.64] ;  /* 0x0000000408037981 */ /* 0x000ea4000c1e1900 */
[----:B------:R-:W-:Y:S02]  /*08d0*/  IMAD.WIDE R10, R11, 0x4, R4 ;  /* 0x000000040b0a7825 */ /* 0x000fe400078e0204 */
[----:B------:R-:W3:Y:S04]  /*08e0*/  LDG.E R17, desc[UR4][R16.64] ;  /* 0x0000000410117981 */ /* 0x000ee8000c1e1900 */
[----:B------:R-:W5:Y:S01]  /*08f0*/  LDG.E R10, desc[UR4][R10.64] ;  /* 0x000000040a0a7981 */ /* 0x000f62000c1e1900 */
[----:B-1----:R-:W1:Y:S02]  /*0900*/  F2F.F64.F32 R4, UR6 ;  /* 0x0000000600047d10 */ /* 0x002e640008201800 */
[----:B-1----:R-:W-:-:S06]  /*0910*/  DADD R4, R4, R4 ;  /* 0x0000000004047229 */ /* 0x002fcc0000000004 */
[----:B0-----:R-:W0:Y:S01]  /*0920*/  MUFU.RCP64H R15, R5 ;  /* 0x00000005000f7308 */ /* 0x001e220000001800 */
[----:B------:R-:W-:-:S06]  /*0930*/  IMAD.MOV.U32 R14, RZ, RZ, 0x1 ;  /* 0x00000001ff0e7424 */ /* 0x000fcc00078e00ff */
[----:B0-----:R-:W-:-:S08]  /*0940*/  DFMA R18, -R4, R14, 1 ;  /* 0x3ff000000412742b */ /* 0x001fd0000000010e */
[----:B------:R-:W-:-:S08]  /*0950*/  DFMA R18, R18, R18, R18 ;  /* 0x000000121212722b */ /* 0x000fd00000000012 */
[----:B------:R-:W-:Y:S01]  /*0960*/  DFMA R18, R14, R18, R14 ;  /* 0x000000120e12722b */ /* 0x000fe2000000000e */
[----:B------:R-:W-:Y:S01]  /*0970*/  F2F.F32.F64 R22, R22 ;  /* 0x0000001600167310 */ /* 0x000fe20000301000 */
[----:B------:R-:W-:Y:S01]  /*0980*/  BSSY.RECONVERGENT B0, `(.L_x_9) ;  /* 0x0000013000007945 */ /* 0x000fe20003800200 */
[----:B----4-:R-:W-:Y:S01]  /*0990*/  FMUL R2, R2, R7 ;  /* 0x0000000702027220 */ /* 0x010fe20000400000 */
[----:B--2---:R-:W-:-:S03]  /*09a0*/  FMUL R3, R3, R12 ;  /* 0x0000000c03037220 */ /* 0x004fc60000400000 */
[----:B---3--:R-:W-:-:S04]  /*09b0*/  FMUL R2, R2, R17 ;  /* 0x0000001102027220 */ /* 0x008fc80000400000 */
[----:B-----5:R-:W-:Y:S01]  /*09c0*/  FFMA R6, R3, R10, -R2 ;  /* 0x0000000a03067223 */ /* 0x020fe20000000802 */
[----:B------:R-:W-:-:S05]  /*09d0*/  DFMA R2, -R4, R18, 1 ;  /* 0x3ff000000402742b */ /* 0x000fca0000000112 */
[----:B------:R-:W0:Y:S03]  /*09e0*/  F2F.F64.F32 R6, R6 ;  /* 0x0000000600067310 */ /* 0x000e260000201800 */
[----:B------:R-:W-:-:S08]  /*09f0*/  DFMA R2, R18, R2, R18 ;  /* 0x000000021202722b */ /* 0x000fd00000000012 */
[----:B0-----:R-:W-:-:S08]  /*0a00*/  DMUL R8, R6, R2 ;  /* 0x0000000206087228 */ /* 0x001fd00000000000 */
[----:B------:R-:W-:-:S08]  /*0a10*/  DFMA R10, -R4, R8, R6 ;  /* 0x00000008040a722b */ /* 0x000fd00000000106 */
[----:B------:R-:W-:Y:S01]  /*0a20*/  DFMA R2, R2, R10, R8 ;  /* 0x0000000a0202722b */ /* 0x000fe20000000008 */
[----:B------:R-:W-:-:S09]  /*0a30*/  FSETP.GEU.AND P1, PT, |R7|, 6.5827683646048100446e-37, PT ;  /* 0x036000000700780b */ /* 0x000fd20003f2e200 */
[----:B------:R-:W-:-:S05]  /*0a40*/  FFMA R8, RZ, R5, R3 ;  /* 0x00000005ff087223 */ /* 0x000fca0000000003 */
[----:B------:R-:W-:-:S13]  /*0a50*/  FSETP.GT.AND P0, PT, |R8|, 1.469367938527859385e-39, PT ;  /* 0x001000000800780b */ /* 0x000fda0003f04200 */
[----:B------:R-:W-:Y:S05]  /*0a60*/  @P0 BRA P1, `(.L_x_10) ;  /* 0x0000000000100947 */ /* 0x000fea0000800000 */
[----:B------:R-:W-:Y:S01]  /*0a70*/  MOV R2, R6 ;  /* 0x0000000600027202 */ /* 0x000fe20000000f00 */
[----:B------:R-:W-:Y:S01]  /*0a80*/  IMAD.MOV.U32 R3, RZ, RZ, R7 ;  /* 0x000000ffff037224 */ /* 0x000fe200078e0007 */
[----:B------:R-:W-:-:S07]  /*0a90*/  MOV R20, 0xab0 ;  /* 0x00000ab000147802 */ /* 0x000fce0000000f00 */
[----:B------:R-:W-:Y:S05]  /*0aa0*/  CALL.REL.NOINC `($__internal_0_$__cuda_sm20_div_rn_f64_full) ;  /* 0x00000008008c7944 */ /* 0x000fea0003c00000 */
.L_x_10:
[----:B------:R-:W-:Y:S05]  /*0ab0*/  BSYNC.RECONVERGENT B0 ;  /* 0x0000000000007941 */ /* 0x000fea0003800200 */
.L_x_9:
[----:B------:R-:W0:Y:S08]  /*0ac0*/  LDC.64 R6, c[0x0][0x3d0] ;  /* 0x0000f400ff067b82 */ /* 0x000e300000000a00 */
[----:B------:R-:W1:Y:S08]  /*0ad0*/  LDC.64 R20, c[0x0][0x380] ;  /* 0x0000e000ff147b82 */ /* 0x000e700000000a00 */
[----:B------:R-:W2:Y:S01]  /*0ae0*/  LDC.64 R10, c[0x0][0x3a8] ;  /* 0x0000ea00ff0a7b82 */ /* 0x000ea20000000a00 */
[----:B0-----:R-:W-:-:S07]  /*0af0*/  IMAD.WIDE R6, R0, 0x4, R6 ;  /* 0x0000000400067825 */ /* 0x001fce00078e0206 */
[----:B------:R-:W0:Y:S01]  /*0b00*/  LDC.64 R16, c[0x0][0x3a0] ;  /* 0x0000e800ff107b82 */ /* 0x000e220000000a00 */
[----:B------:R3:W4:Y:S01]  /*0b10*/  LDG.E R5, desc[UR4][R6.64] ;  /* 0x0000000406057981 */ /* 0x000722000c1e1900 */
[----:B-1----:R-:W-:-:S06]  /*0b20*/  IMAD.WIDE R20, R0, 0x30, R20 ;  /* 0x0000003000147825 */ /* 0x002fcc00078e0214 */
[----:B------:R-:W1:Y:S01]  /*0b30*/  LDC.64 R18, c[0x0][0x3b8] ;  /* 0x0000ee00ff127b82 */ /* 0x000e620000000a00 */
[----:B------:R-:W5:Y:S01]  /*0b40*/  LDG.E.64 R12, desc[UR4][R20.64] ;  /* 0x00000004140c7981 */ /* 0x000f62000c1e1b00 */
[----:B--2---:R-:W-:-:S03]  /*0b50*/  IMAD.WIDE R10, R0, 0x4, R10 ;  /* 0x00000004000a7825 */ /* 0x004fc600078e020a */
[----:B------:R2:W5:Y:S03]  /*0b60*/  LDG.E R4, desc[UR4][R20.64+0x14] ;  /* 0x0000140414047981 */ /* 0x000566000c1e1900 */
[----:B---3--:R-:W3:Y:S01]  /*0b70*/  LDC.64 R6, c[0x0][0x3b0] ;  /* 0x0000ec00ff067b82 */ /* 0x008ee20000000a00 */
[----:B------:R-:W5:Y:S07]  /*0b80*/  LDG.E R23, desc[UR4][R10.64] ;  /* 0x000000040a177981 */ /* 0x000f6e000c1e1900 */
[----:B------:R-:W2:Y:S01]  /*0b90*/  LDC.64 R28, c[0x0][0x388] ;  /* 0x0000e200ff1c7b82 */ /* 0x000ea20000000a00 */
[----:B0-----:R-:W-:-:S07]  /*0ba0*/  IMAD.WIDE R24, R0, 0x4, R16 ;  /* 0x0000000400187825 */ /* 0x001fce00078e0210 */
[----:B------:R-:W0:Y:S01]  /*0bb0*/  LDC.64 R26, c[0x0][0x3c0] ;  /* 0x0000f000ff1a7b82 */ /* 0x000e220000000a00 */
[C---:B-1----:R-:W-:Y:S01]  /*0bc0*/  IMAD.WIDE R18, R0.reuse, 0x4, R18 ;  /* 0x0000000400127825 */ /* 0x042fe200078e0212 */
[----:B------:R-:W5:Y:S03]  /*0bd0*/  LDG.E R24, desc[UR4][R24.64] ;  /* 0x0000000418187981 */ /* 0x000f66000c1e1900 */
[----:B---3--:R-:W-:-:S04]  /*0be0*/  IMAD.WIDE R6, R0, 0x4, R6 ;  /* 0x0000000400067825 */ /* 0x008fc800078e0206 */
[----:B--2---:R-:W-:-:S04]  /*0bf0*/  IMAD.WIDE R28, R0, 0x4, R28 ;  /* 0x00000004001c7825 */ /* 0x004fc800078e021c */
[----:B0-----:R-:W-:Y:S01]  /*0c00*/  IMAD.WIDE R26, R0, 0x4, R26 ;  /* 0x00000004001a7825 */ /* 0x001fe200078e021a */
[----:B------:R-:W-:Y:S01]  /*0c10*/  UMOV UR6, 0x2a25ff7e ;  /* 0x2a25ff7e00067882 */ /* 0x000fe20000000000 */
[----:B------:R-:W-:Y:S01]  /*0c20*/  UMOV UR7, 0x3ef53e1d ;  /* 0x3ef53e1d00077882 */ /* 0x000fe20000000000 */
[----:B----4-:R0:W1:Y:S02]  /*0c30*/  F2F.F64.F32 R8, R5 ;  /* 0x0000000500087310 */ /* 0x0100640000201800 */
[----:B0-----:R0:W2:Y:S01]  /*0c40*/  LDG.E R5, desc[UR4][R18.64] ;  /* 0x0000000412057981 */ /* 0x0010a2000c1e1900 */
[----:B-1----:R-:W-:Y:S01]  /*0c50*/  DADD R14, -R8, 1 ;  /* 0x3ff00000080e7429 */ /* 0x002fe20000000100 */
[----:B------:R-:W1:Y:S07]  /*0c60*/  LDC.64 R8, c[0x0][0x398] ;  /* 0x0000e600ff087b82 */ /* 0x000e6e0000000a00 */
[----:B------:R-:W-:-:S08]  /*0c70*/  DMUL R14, R14, 10 ;  /* 0x402400000e0e7828 */ /* 0x000fd00000000000 */
[----:B------:R-:W-:Y:S02]  /*0c80*/  DSETP.GT.AND P0, PT, |R14|, 1, PT ;  /* 0x3ff000000e00742a */ /* 0x000fe40003f04200 */
[----:B------:R-:W-:Y:S01]  /*0c90*/  DADD R16, -RZ, |R14| ;  /* 0x00000000ff107229 */ /* 0x000fe2000000050e */
[----:B-1----:R-:W-:-:S11]  /*0ca0*/  IMAD.WIDE R8, R0, 0x4, R8 ;  /* 0x0000000400087825 */ /* 0x002fd600078e0208 */
[----:B------:R-:W0:Y:S01]  /*0cb0*/  @P0 MUFU.RCP64H R21, R17 ;  /* 0x0000001100150308 */ /* 0x000e220000001800 */
[----:B------:R-:W3:Y:S01]  /*0cc0*/  LDG.E R8, desc[UR4][R8.64] ;  /* 0x0000000408087981 */ /* 0x000ee2000c1e1900 */
[----:B------:R-:W-:-:S03]  /*0cd0*/  @P0 IMAD.MOV.U32 R20, RZ, RZ, RZ ;  /* 0x000000ffff140224 */ /* 0x000fc600078e00ff */
[----:B------:R-:W3:Y:S04]  /*0ce0*/  LDG.E R9, desc[UR4][R6.64] ;  /* 0x0000000406097981 */ /* 0x000ee8000c1e1900 */
[----:B------:R-:W4:Y:S01]  /*0cf0*/  LDG.E R7, desc[UR4][R28.64] ;  /* 0x000000041c077981 */ /* 0x000f22000c1e1900 */
[----:B0-----:R-:W-:-:S03]  /*0d00*/  @P0 DFMA R18, -|R14|, R20, 1 ;  /* 0x3ff000000e12042b */ /* 0x001fc60000000314 */
[----:B------:R0:W4:Y:S05]  /*0d10*/  LDG.E R6, desc[UR4][R26.64] ;  /* 0x000000041a067981 */ /* 0x00012a000c1e1900 */
[----:B------:R-:W-:Y:S02]  /*0d20*/  @P0 DFMA R18, R18, R18, R18 ;  /* 0x000000121212022b */ /* 0x000fe40000000012 */
[----:B------:R-:W-:-:S06]  /*0d30*/  @P0 DSETP.NEU.AND P1, PT, |R14|, +INF , PT ;  /* 0x7ff000000e00042a */ /* 0x000fcc0003f2d200 */
[----:B------:R-:W-:-:S10]  /*0d40*/  @P0 DFMA R18, R20, R18, R20 ;  /* 0x000000121412022b */ /* 0x000fd40000000014 */
[----:B------:R-:W-:Y:S02]  /*0d50*/  @P0 FSEL R19, R19, RZ, P1 ;  /* 0x000000ff13130208 */ /* 0x000fe40000800000 */
[----:B------:R-:W-:-:S03]  /*0d60*/  @P0 FSEL R14, R18, RZ, P1 ;  /* 0x000000ff120e0208 */ /* 0x000fc60000800000 */
[----:B------:R-:W-:Y:S01]  /*0d70*/  @P0 IMAD.MOV.U32 R17, RZ, RZ, R19 ;  /* 0x000000ffff110224 */ /* 0x000fe200078e0013 */
[----:B------:R-:W-:Y:S01]  /*0d80*/  @P0 MOV R16, R14 ;  /* 0x0000000e00100202 */ /* 0x000fe20000000f00 */
[----:B------:R-:W-:Y:S01]  /*0d90*/  IMAD.MOV.U32 R20, RZ, RZ, -0x2449a4b7 ;  /* 0xdbb65b49ff147424 */ /* 0x000fe200078e00ff */
[----:B------:R-:W-:-:S04]  /*0da0*/  MOV R21, 0x3f2d3b63 ;  /* 0x3f2d3b6300157802 */ /* 0x000fc80000000f00 */
[----:B------:R-:W-:-:S08]  /*0db0*/  DMUL R18, R16, R16 ;  /* 0x0000001010127228 */ /* 0x000fd00000000000 */
[----:B------:R-:W-:Y:S01]  /*0dc0*/  DFMA R20, R18, -UR6, R20 ;  /* 0x8000000612147c2b */ /* 0x000fe20008000014 */
[----:B------:R-:W-:Y:S01]  /*0dd0*/  UMOV UR6, 0x8dde082e ;  /* 0x8dde082e00067882 */ /* 0x000fe20000000000 */
[----:B------:R-:W-:-:S06]  /*0de0*/  UMOV UR7, 0x3f531278 ;  /* 0x3f53127800077882 */ /* 0x000fcc0000000000 */
[----:B------:R-:W-:Y:S01]  /*0df0*/  DFMA R20, R18, R20, -UR6 ;  /* 0x8000000612147e2b */ /* 0x000fe20008000014 */
[----:B------:R-:W-:Y:S01]  /*0e00*/  UMOV UR6, 0xc8249315 ;  /* 0xc824931500067882 */ /* 0x000fe20000000000 */
[----:B------:R-:W-:-:S06]  /*0e10*/  UMOV UR7, 0x3f6f9690 ;  /* 0x3f6f969000077882 */ /* 0x000fcc0000000000 */
[----:B------:R-:W-:Y:S01]  /*0e20*/  DFMA R20, R18, R20, UR6 ;  /* 0x0000000612147e2b */ /* 0x000fe20008000014 */
        /* <DEDUP_REMOVED lines=44> */
[----:B------:R-:W-:-:S08]  /*10f0*/  DFMA R20, R18, R20, -UR6 ;  /* 0x8000000612147e2b */ /* 0x000fd00008000014 */
[----:B------:R-:W-:Y:S01]  /*1100*/  DMUL R18, R18, R20 ;  /* 0x0000001412127228 */ /* 0x000fe20000000000 */
[----:B------:R-:W-:Y:S01]  /*1110*/  UMOV UR6, 0x54442d18 ;  /* 0x54442d1800067882 */ /* 0x000fe20000000000 */
[----:B------:R-:W-:-:S06]  /*1120*/  UMOV UR7, 0x3ff921fb ;  /* 0x3ff921fb00077882 */ /* 0x000fcc0000000000 */
[----:B------:R-:W-:-:S08]  /*1130*/  DFMA R18, R18, R16, R16 ;  /* 0x000000101212722b */ /* 0x000fd00000000010 */
[----:B------:R-:W-:Y:S01]  /*1140*/  DADD R16, -R18, UR6 ;  /* 0x0000000612107e29 */ /* 0x000fe20008000100 */
[----:B------:R-:W-:Y:S01]  /*1150*/  UMOV UR6, 0x960267a9 ;  /* 0x960267a900067882 */ /* 0x000fe20000000000 */
[----:B------:R-:W-:-:S08]  /*1160*/  UMOV UR7, 0x3fd255ab ;  /* 0x3fd255ab00077882 */ /* 0x000fd00000000000 */
[----:B------:R-:W-:Y:S02]  /*1170*/  FSEL R14, R17, R19, P0 ;  /* 0x00000013110e7208 */ /* 0x000fe40000000000 */
[----:B------:R-:W-:Y:S02]  /*1180*/  FSEL R16, R16, R18, P0 ;  /* 0x0000001210107208 */ /* 0x000fe40000000000 */
[----:B------:R-:W-:Y:S02]  /*1190*/  LOP3.LUT R17, R14, 0x80000000, R15, 0xb8, !PT ;  /* 0x800000000e117812 */ /* 0x000fe400078eb80f */
[----:B-----5:R-:W-:-:S04]  /*11a0*/  SHF.R.U32.HI R14, RZ, 0x2, R13 ;  /* 0x00000002ff0e7819 */ /* 0x020fc8000001160d */
[----:B------:R-:W-:Y:S01]  /*11b0*/  DMUL R20, R16, UR6 ;  /* 0x0000000610147c28 */ /* 0x000fe20008000000 */
[----:B------:R-:W-:-:S05]  /*11c0*/  LOP3.LUT R13, R14, R13, RZ, 0x3c, !PT ;  /* 0x0000000d0e0d7212 */ /* 0x000fca00078e3cff */
[----:B------:R-:W1:Y:S01]  /*11d0*/  F2F.F32.F64 R25, R20 ;  /* 0x0000001400197310 */ /* 0x000e620000301000 */
[----:B------:R-:W-:Y:S02]  /*11e0*/  IMAD.SHL.U32 R17, R4, 0x10, RZ ;  /* 0x0000001004117824 */ /* 0x000fe400078e00ff */
[----:B------:R-:W-:-:S05]  /*11f0*/  IMAD.SHL.U32 R16, R13, 0x2, RZ ;  /* 0x000000020d107824 */ /* 0x000fca00078e00ff */
[----:B------:R5:W2:Y:S01]  /*1200*/  F2F.F64.F32 R14, R23 ;  /* 0x00000017000e7310 */ /* 0x000aa20000201800 */
[----:B------:R-:W-:-:S04]  /*1210*/  LOP3.LUT R4, R4, R17, R16, 0x96, !PT ;  /* 0x0000001104047212 */ /* 0x000fc800078e9610 */
[----:B------:R-:W-:Y:S01]  /*1220*/  LOP3.LUT R13, R4, R13, RZ, 0x3c, !PT ;  /* 0x0000000d040d7212 */ /* 0x000fe200078e3cff */
[C---:B------:R-:W-:Y:S02]  /*1230*/  FADD R4, -R23.reuse, 1 ;  /* 0x3f80000017047421 */ /* 0x040fe40000000100 */
[----:B-1----:R-:W1:Y:S01]  /*1240*/  F2F.F64.F32 R16, R25 ;  /* 0x0000001900107310 */ /* 0x002e620000201800 */
[----:B------:R-:W-:Y:S01]  /*1250*/  IADD3 R21, PT, PT, R12, 0x587c5, R13 ;  /* 0x000587c50c157810 */ /* 0x000fe20007ffe00d */
[----:B------:R-:W-:Y:S01]  /*1260*/  FMUL R20, R23, R4 ;  /* 0x0000000417147220 */ /* 0x000fe20000400000 */
[----:B0-----:R-:W-:Y:S02]  /*1270*/  MOV R26, 0x2f800000 ;  /* 0x2f800000001a7802 */ /* 0x001fe40000000f00 */
[----:B-----5:R-:W-:Y:S01]  /*1280*/  I2FP.F32.U32 R23, R21 ;  /* 0x0000001500177245 */ /* 0x020fe20000201000 */
[----:B--2---:R-:W-:-:S04]  /*1290*/  DADD R18, R14, -0.5 ;  /* 0xbfe000000e127429 */ /* 0x004fc80000000000 */
[----:B------:R-:W-:Y:S01]  /*12a0*/  FFMA R23, R23, R26, 1.1641532182693481445e-10 ;  /* 0x2f00000017177423 */ /* 0x000fe2000000001a */
[----:B------:R-:W0:Y:S03]  /*12b0*/  F2F.F64.F32 R12, R4 ;  /* 0x00000004000c7310 */ /* 0x000e260000201800 */
[----:B-1----:R-:W-:-:S05]  /*12c0*/  DADD R16, R18, R16 ;  /* 0x0000000012107229 */ /* 0x002fca0000000010 */
[----:B------:R-:W1:Y:S01]  /*12d0*/  F2F.F64.F32 R18, R23 ;  /* 0x0000001700127310 */ /* 0x000e620000201800 */
[----:B------:R-:W-:Y:S01]  /*12e0*/  UMOV UR6, 0x47ae147b ;  /* 0x47ae147b00067882 */ /* 0x000fe20000000000 */
[----:B------:R-:W-:Y:S02]  /*12f0*/  UMOV UR7, 0x3f847ae1 ;  /* 0x3f847ae100077882 */ /* 0x000fe40000000000 */
[----:B------:R-:W-:-:S04]  /*1300*/  DMUL R14, R14, UR6 ;  /* 0x000000060e0e7c28 */ /* 0x000fc80008000000 */
[----:B------:R-:W2:Y:S04]  /*1310*/  F2F.F64.F32 R20, R20 ;  /* 0x0000001400147310 */ /* 0x000ea80000201800 */
[----:B0-----:R-:W-:Y:S02]  /*1320*/  DMUL R12, R14, R12 ;  /* 0x0000000c0e0c7228 */ /* 0x001fe40000000000 */
[----:B-1----:R-:W-:Y:S02]  /*1330*/  DADD R18, R18, -0.5 ;  /* 0xbfe0000012127429 */ /* 0x002fe40000000000 */
[----:B------:R-:W0:Y:S01]  /*1340*/  F2F.F32.F64 R3, R2 ;  /* 0x0000000200037310 */ /* 0x000e220000301000 */
[----:B--2---:R-:W-:-:S05]  /*1350*/  DMUL R16, R20, R16 ;  /* 0x0000001014107228 */ /* 0x004fca0000000000 */
[----:B------:R-:W-:Y:S01]  /*1360*/  DMUL R12, R12, R18 ;  /* 0x000000120c0c7228 */ /* 0x000fe20000000000 */
[----:B------:R-:W-:-:S04]  /*1370*/  FMUL R5, R24, R5 ;  /* 0x0000000518057220 */ /* 0x000fc80000400000 */
[----:B---3--:R-:W-:Y:S01]  /*1380*/  FFMA R5, R8, R9, R5 ;  /* 0x0000000908057223 */ /* 0x008fe20000000005 */
[----:B------:R-:W1:Y:S01]  /*1390*/  F2F.F32.F64 R16, R16 ;  /* 0x0000001000107310 */ /* 0x000e620000301000 */
[----:B0-----:R-:W-:Y:S01]  /*13a0*/  FADD R22, -R22, R3 ;  /* 0x0000000316167221 */ /* 0x001fe20000000100 */
[----:B----4-:R-:W-:-:S03]  /*13b0*/  FMUL R7, R7, R7 ;  /* 0x0000000707077220 */ /* 0x010fc60000400000 */
[----:B------:R-:W-:-:S03]  /*13c0*/  FADD R5, R5, R22 ;  /* 0x0000001605057221 */ /* 0x000fc60000000000 */
[----:B------:R-:W0:Y:S01]  /*13d0*/  F2F.F32.F64 R12, R12 ;  /* 0x0000000c000c7310 */ /* 0x000e220000301000 */
[----:B------:R-:W-:-:S04]  /*13e0*/  FMUL R6, R7, R6 ;  /* 0x0000000607067220 */ /* 0x000fc80000400000 */
[----:B------:R-:W-:-:S04]  /*13f0*/  FADD R5, R6, R5 ;  /* 0x0000000506057221 */ /* 0x000fc80000000000 */
[----:B-1----:R-:W-:-:S04]  /*1400*/  FADD R5, R5, R16 ;  /* 0x0000001005057221 */ /* 0x002fc80000000000 */
[----:B0-----:R-:W-:Y:S02]  /*1410*/  FADD R6, R12, R5 ;  /* 0x000000050c067221 */ /* 0x001fe40000000000 */
[----:B------:R-:W0:Y:S02]  /*1420*/  LDC.64 R4, c[0x0][0x3c8] ;  /* 0x0000f200ff047b82 */ /* 0x000e240000000a00 */
[----:B------:R-:W1:Y:S01]  /*1430*/  F2F.F64.F32 R2, R6 ;  /* 0x0000000600027310 */ /* 0x000e620000201800 */
[----:B------:R-:W-:Y:S01]  /*1440*/  UMOV UR6, 0x55555556 ;  /* 0x5555555600067882 */ /* 0x000fe20000000000 */
[----:B------:R-:W-:Y:S02]  /*1450*/  UMOV UR7, 0x3fd55555 ;  /* 0x3fd5555500077882 */ /* 0x000fe40000000000 */
[----:B-1----:R-:W-:-:S10]  /*1460*/  DMUL R2, R2, UR6 ;  /* 0x0000000602027c28 */ /* 0x002fd40008000000 */
[----:B------:R-:W1:Y:S01]  /*1470*/  F2F.F32.F64 R3, R2 ;  /* 0x0000000200037310 */ /* 0x000e620000301000 */
[----:B0-----:R-:W-:-:S05]  /*1480*/  IMAD.WIDE R4, R0, 0x4, R4 ;  /* 0x0000000400047825 */ /* 0x001fca00078e0204 */
[----:B-1----:R-:W-:Y:S04]  /*1490*/  STG.E desc[UR4][R4.64], R3 ;  /* 0x0000000304007986 */ /* 0x002fe8000c101904 */
[----:B------:R-:W2:Y:S02]  /*14a0*/  LDG.E R0, desc[UR4][R10.64] ;  /* 0x000000040a007981 */ /* 0x000ea4000c1e1900 */
[----:B--2---:R-:W-:-:S05]  /*14b0*/  FADD R7, R3, R0 ;  /* 0x0000000003077221 */ /* 0x004fca0000000000 */
[----:B------:R-:W-:Y:S01]  /*14c0*/  STG.E desc[UR4][R10.64], R7 ;  /* 0x000000070a007986 */ /* 0x000fe2000c101904 */
[----:B------:R-:W-:Y:S05]  /*14d0*/  EXIT ;  /* 0x000000000000794d */ /* 0x000fea0003800000 */
        .weak           $__internal_0_$__cuda_sm20_div_rn_f64_full
        .type           $__internal_0_$__cuda_sm20_div_rn_f64_full,@function
        .size           $__internal_0_$__cuda_sm20_div_rn_f64_full,(.L_x_80 - $__internal_0_$__cuda_sm20_div_rn_f64_full)
$__internal_0_$__cuda_sm20_div_rn_f64_full:
[C---:B------:R-:W-:Y:S01]  /*14e0*/  FSETP.GEU.AND P0, PT, |R5|.reuse, 1.469367938527859385e-39, PT ;  /* 0x001000000500780b */ /* 0x040fe20003f0e200 */
[----:B------:R-:W-:Y:S01]  /*14f0*/  IMAD.MOV.U32 R12, RZ, RZ, 0x1 ;  /* 0x00000001ff0c7424 */ /* 0x000fe200078e00ff */
[----:B------:R-:W-:Y:S01]  /*1500*/  LOP3.LUT R6, R5, 0x800fffff, RZ, 0xc0, !PT ;  /* 0x800fffff05067812 */ /* 0x000fe200078ec0ff */
[----:B------:R-:W-:Y:S01]  /*1510*/  BSSY.RECONVERGENT B1, `(.L_x_11) ;  /* 0x0000054000017945 */ /* 0x000fe20003800200 */
[C---:B------:R-:W-:Y:S02]  /*1520*/  FSETP.GEU.AND P2, PT, |R3|.reuse, 1.469367938527859385e-39, PT ;  /* 0x001000000300780b */ /* 0x040fe40003f4e200 */
[----:B------:R-:W-:Y:S01]  /*1530*/  LOP3.LUT R7, R6, 0x3ff00000, RZ, 0xfc, !PT ;  /* 0x3ff0000006077812 */ /* 0x000fe200078efcff */
[----:B------:R-:W-:Y:S01]  /*1540*/  IMAD.MOV.U32 R6, RZ, RZ, R4 ;  /* 0x000000ffff067224 */ /* 0x000fe200078e0004 */
[----:B------:R-:W-:Y:S02]  /*1550*/  LOP3.LUT R19, R3, 0x7ff00000, RZ, 0xc0, !PT ;  /* 0x7ff0000003137812 */ /* 0x000fe400078ec0ff */
[----:B------:R-:W-:-:S02]  /*1560*/  MOV R18, 0x1ca00000 ;  /* 0x1ca0000000127802 */ /* 0x000fc40000000f00 */
[----:B------:R-:W-:Y:S01]  /*1570*/  LOP3.LUT R24, R5, 0x7ff00000, RZ, 0xc0, !PT ;  /* 0x7ff0000005187812 */ /* 0x000fe200078ec0ff */
[----:B------:R-:W-:Y:S01]  /*1580*/  @!P0 DMUL R6, R4, 8.98846567431157953865e+307 ;  /* 0x7fe0000004068828 */ /* 0x000fe20000000000 */
[----:B------:R-:W-:Y:S02]  /*1590*/  MOV R21, R19 ;  /* 0x0000001300157202 */ /* 0x000fe40000000f00 */
[----:B------:R-:W-:Y:S02]  /*15a0*/  ISETP.GE.U32.AND P1, PT, R19, R24, PT ;  /* 0x000000181300720c */ /* 0x000fe40003f26070 */
[----:B------:R-:W-:Y:S01]  /*15b0*/  @!P2 LOP3.LUT R14, R5, 0x7ff00000, RZ, 0xc0, !PT ;  /* 0x7ff00000050ea812 */ /* 0x000fe200078ec0ff */
[----:B------:R-:W0:Y:S03]  /*15c0*/  MUFU.RCP64H R13, R7 ;  /* 0x00000007000d7308 */ /* 0x000e260000001800 */
[----:B------:R-:W-:-:S02]  /*15d0*/  @!P2 ISETP.GE.U32.AND P3, PT, R19, R14, PT ;  /* 0x0000000e1300a20c */ /* 0x000fc40003f66070 */
[----:B------:R-:W-:Y:S02]  /*15e0*/  @!P0 LOP3.LUT R24, R7, 0x7ff00000, RZ, 0xc0, !PT ;  /* 0x7ff0000007188812 */ /* 0x000fe400078ec0ff */
[----:B------:R-:W-:Y:S02]  /*15f0*/  @!P2 SEL R15, R18, 0x63400000, !P3 ;  /* 0x63400000120fa807 */ /* 0x000fe40005800000 */
[----:B------:R-:W-:Y:S02]  /*1600*/  IADD3 R25, PT, PT, R24, -0x1, RZ ;  /* 0xffffffff18197810 */ /* 0x000fe40007ffe0ff */
[----:B------:R-:W-:-:S04]  /*1610*/  @!P2 LOP3.LUT R16, R15, 0x80000000, R3, 0xf8, !PT ;  /* 0x800000000f10a812 */ /* 0x000fc800078ef803 */
[----:B------:R-:W-:Y:S01]  /*1620*/  @!P2 LOP3.LUT R17, R16, 0x100000, RZ, 0xfc, !PT ;  /* 0x001000001011a812 */ /* 0x000fe200078efcff */
[----:B------:R-:W-:Y:S01]  /*1630*/  @!P2 IMAD.MOV.U32 R16, RZ, RZ, RZ ;  /* 0x000000ffff10a224 */ /* 0x000fe200078e00ff */
[----:B0-----:R-:W-:-:S08]  /*1640*/  DFMA R8, R12, -R6, 1 ;  /* 0x3ff000000c08742b */ /* 0x001fd00000000806 */
[----:B------:R-:W-:-:S08]  /*1650*/  DFMA R8, R8, R8, R8 ;  /* 0x000000080808722b */ /* 0x000fd00000000008 */
[----:B------:R-:W-:Y:S01]  /*1660*/  DFMA R12, R12, R8, R12 ;  /* 0x000000080c0c722b */ /* 0x000fe2000000000c */
[----:B------:R-:W-:Y:S01]  /*1670*/  SEL R9, R18, 0x63400000, !P1 ;  /* 0x6340000012097807 */ /* 0x000fe20004800000 */
[----:B------:R-:W-:-:S03]  /*1680*/  IMAD.MOV.U32 R8, RZ, RZ, R2 ;  /* 0x000000ffff087224 */ /* 0x000fc600078e0002 */
[----:B------:R-:W-:-:S03]  /*1690*/  LOP3.LUT R9, R9, 0x800fffff, R3, 0xf8, !PT ;  /* 0x800fffff09097812 */ /* 0x000fc600078ef803 */
[----:B------:R-:W-:-:S03]  /*16a0*/  DFMA R14, R12, -R6, 1 ;  /* 0x3ff000000c0e742b */ /* 0x000fc60000000806 */
[----:B------:R-:W-:-:S05]  /*16b0*/  @!P2 DFMA R8, R8, 2, -R16 ;  /* 0x400000000808a82b */ /* 0x000fca0000000810 */
[----:B------:R-:W-:-:S05]  /*16c0*/  DFMA R14, R12, R14, R12 ;  /* 0x0000000e0c0e722b */ /* 0x000fca000000000c */
[----:B------:R-:W-:-:S03]  /*16d0*/  @!P2 LOP3.LUT R21, R9, 0x7ff00000, RZ, 0xc0, !PT ;  /* 0x7ff000000915a812 */ /* 0x000fc600078ec0ff */
[----:B------:R-:W-:Y:S02]  /*16e0*/  DMUL R12, R14, R8 ;  /* 0x000000080e0c7228 */ /* 0x000fe40000000000 */
[----:B------:R-:W-:-:S05]  /*16f0*/  VIADD R23, R21, 0xffffffff ;  /* 0xffffffff15177836 */ /* 0x000fca0000000000 */
[----:B------:R-:W-:Y:S01]  /*1700*/  ISETP.GT.U32.AND P0, PT, R23, 0x7feffffe, PT ;  /* 0x7feffffe1700780c */ /* 0x000fe20003f04070 */
[----:B------:R-:W-:-:S03]  /*1710*/  DFMA R16, R12, -R6, R8 ;  /* 0x800000060c10722b */ /* 0x000fc60000000008 */
[----:B------:R-:W-:-:S05]  /*1720*/  ISETP.GT.U32.OR P0, PT, R25, 0x7feffffe, P0 ;  /* 0x7feffffe1900780c */ /* 0x000fca0000704470 */
[----:B------:R-:W-:-:S08]  /*1730*/  DFMA R16, R14, R16, R12 ;  /* 0x000000100e10722b */ /* 0x000fd0000000000c */
[----:B------:R-:W-:Y:S05]  /*1740*/  @P0 BRA `(.L_x_12) ;  /* 0x00000000006c0947 */ /* 0x000fea0003800000 */
[----:B------:R-:W-:-:S04]  /*1750*/  LOP3.LUT R12, R5, 0x7ff00000, RZ, 0xc0, !PT ;  /* 0x7ff00000050c7812 */ /* 0x000fc800078ec0ff */
[CC--:B------:R-:W-:Y:S02]  /*1760*/  VIADDMNMX R2, R19.reuse, -R12.reuse, 0xb9600000, !PT ;  /* 0xb960000013027446 */ /* 0x0c0fe4000780090c */
[----:B------:R-:W-:Y:S02]  /*1770*/  ISETP.GE.U32.AND P0, PT, R19, R12, PT ;  /* 0x0000000c1300720c */ /* 0x000fe40003f06070 */
[----:B------:R-:W-:Y:S02]  /*1780*/  VIMNMX R2, PT, PT, R2, 0x46a00000, PT ;  /* 0x46a0000002027848 */ /* 0x000fe40003fe0100 */
[----:B------:R-:W-:-:S05]  /*1790*/  SEL R3, R18, 0x63400000, !P0 ;  /* 0x6340000012037807 */ /* 0x000fca0004000000 */
[----:B------:R-:W-:Y:S02]  /*17a0*/  IMAD.IADD R14, R2, 0x1, -R3 ;  /* 0x00000001020e7824 */ /* 0x000fe400078e0a03 */
[----:B------:R-:W-:-:S03]  /*17b0*/  IMAD.MOV.U32 R2, RZ, RZ, RZ ;  /* 0x000000ffff027224 */ /* 0x000fc600078e00ff */
[----:B------:R-:W-:-:S06]  /*17c0*/  IADD3 R3, PT, PT, R14, 0x7fe00000, RZ ;  /* 0x7fe000000e037810 */ /* 0x000fcc0007ffe0ff */
[----:B------:R-:W-:-:S10]  /*17d0*/  DMUL R12, R16, R2 ;  /* 0x00000002100c7228 */ /* 0x000fd40000000000 */
[----:B------:R-:W-:-:S13]  /*17e0*/  FSETP.GTU.AND P0, PT, |R13|, 1.469367938527859385e-39, PT ;  /* 0x001000000d00780b */ /* 0x000fda0003f0c200 */
[----:B------:R-:W-:Y:S05]  /*17f0*/  @P0 BRA `(.L_x_13) ;  /* 0x0000000000940947 */ /* 0x000fea0003800000 */
[----:B------:R-:W-:Y:S01]  /*1800*/  DFMA R6, R16, -R6, R8 ;  /* 0x800000061006722b */ /* 0x000fe20000000008 */
[----:B------:R-:W-:-:S09]  /*1810*/  MOV R2, RZ ;  /* 0x000000ff00027202 */ /* 0x000fd20000000f00 */
[C---:B------:R-:W-:Y:S02]  /*1820*/  FSETP.NEU.AND P0, PT, R7.reuse, RZ, PT ;  /* 0x000000ff0700720b */ /* 0x040fe40003f0d000 */
[----:B------:R-:W-:-:S04]  /*1830*/  LOP3.LUT R9, R7, 0x80000000, R5, 0x48, !PT ;  /* 0x8000000007097812 */ /* 0x000fc800078e4805 */
[----:B------:R-:W-:-:S07]  /*1840*/  LOP3.LUT R3, R9, R3, RZ, 0xfc, !PT ;  /* 0x0000000309037212 */ /* 0x000fce00078efcff */
[----:B------:R-:W-:Y:S05]  /*1850*/  @!P0 BRA `(.L_x_13) ;  /* 0x00000000007c8947 */ /* 0x000fea0003800000 */
[----:B------:R-:W-:Y:S01]  /*1860*/  IMAD.MOV R5, RZ, RZ, -R14 ;  /* 0x000000ffff057224 */ /* 0x000fe200078e0a0e */
[----:B------:R-:W-:Y:S01]  /*1870*/  MOV R4, RZ ;  /* 0x000000ff00047202 */ /* 0x000fe20000000f00 */
[----:B------:R-:W-:-:S05]  /*1880*/  DMUL.RP R2, R16, R2 ;  /* 0x0000000210027228 */ /* 0x000fca0000008000 */
[----:B------:R-:W-:-:S05]  /*1890*/  DFMA R4, R12, -R4, R16 ;  /* 0x800000040c04722b */ /* 0x000fca0000000010 */
[----:B------:R-:W-:Y:S02]  /*18a0*/  LOP3.LUT R9, R3, R9, RZ, 0x3c, !PT ;  /* 0x0000000903097212 */ /* 0x000fe400078e3cff */
[----:B------:R-:W-:-:S04]  /*18b0*/  IADD3 R4, PT, PT, -R14, -0x43300000, RZ ;  /* 0xbcd000000e047810 */ /* 0x000fc80007ffe1ff */
[----:B------:R-:W-:-:S04]  /*18c0*/  FSETP.NEU.AND P0, PT, |R5|, R4, PT ;  /* 0x000000040500720b */ /* 0x000fc80003f0d200 */
[----:B------:R-:W-:Y:S02]  /*18d0*/  FSEL R12, R2, R12, !P0 ;  /* 0x0000000c020c7208 */ /* 0x000fe40004000000 */
[----:B------:R-:W-:Y:S01]  /*18e0*/  FSEL R13, R9, R13, !P0 ;  /* 0x0000000d090d7208 */ /* 0x000fe20004000000 */
[----:B------:R-:W-:Y:S06]  /*18f0*/  BRA `(.L_x_13) ;  /* 0x0000000000547947 */ /* 0x000fec0003800000 */
.L_x_12:
[----:B------:R-:W-:-:S14]  /*1900*/  DSETP.NAN.AND P0, PT, R2, R2, PT ;  /* 0x000000020200722a */ /* 0x000fdc0003f08000 */
[----:B------:R-:W-:Y:S05]  /*1910*/  @P0 BRA `(.L_x_14) ;  /* 0x0000000000440947 */ /* 0x000fea0003800000 */
[----:B------:R-:W-:-:S14]  /*1920*/  DSETP.NAN.AND P0, PT, R4, R4, PT ;  /* 0x000000040400722a */ /* 0x000fdc0003f08000 */
[----:B------:R-:W-:Y:S05]  /*1930*/  @P0 BRA `(.L_x_15) ;  /* 0x0000000000300947 */ /* 0x000fea0003800000 */
[----:B------:R-:W-:Y:S01]  /*1940*/  ISETP.NE.AND P0, PT, R21, R24, PT ;  /* 0x000000181500720c */ /* 0x000fe20003f05270 */
[----:B------:R-:W-:Y:S01]  /*1950*/  IMAD.MOV.U32 R12, RZ, RZ, 0x0 ;  /* 0x00000000ff0c7424 */ /* 0x000fe200078e00ff */
[----:B------:R-:W-:-:S11]  /*1960*/  MOV R13, 0xfff80000 ;  /* 0xfff80000000d7802 */ /* 0x000fd60000000f00 */
[----:B------:R-:W-:Y:S05]  /*1970*/  @!P0 BRA `(.L_x_13) ;  /* 0x0000000000348947 */ /* 0x000fea0003800000 */
[----:B------:R-:W-:Y:S02]  /*1980*/  ISETP.NE.AND P0, PT, R21, 0x7ff00000, PT ;  /* 0x7ff000001500780c */ /* 0x000fe40003f05270 */
[----:B------:R-:W-:Y:S02]  /*1990*/  LOP3.LUT R13, R3, 0x80000000, R5, 0x48, !PT ;  /* 0x80000000030d7812 */ /* 0x000fe400078e4805 */
[----:B------:R-:W-:-:S13]  /*19a0*/  ISETP.EQ.OR P0, PT, R24, RZ, !P0 ;  /* 0x000000ff1800720c */ /* 0x000fda0004702670 */
[----:B------:R-:W-:Y:S01]  /*19b0*/  @P0 LOP3.LUT R2, R13, 0x7ff00000, RZ, 0xfc, !PT ;  /* 0x7ff000000d020812 */ /* 0x000fe200078efcff */
[----:B------:R-:W-:Y:S01]  /*19c0*/  @!P0 IMAD.MOV.U32 R12, RZ, RZ, RZ ;  /* 0x000000ffff0c8224 */ /* 0x000fe200078e00ff */
[----:B------:R-:W-:-:S03]  /*19d0*/  @P0 MOV R12, RZ ;  /* 0x000000ff000c0202 */ /* 0x000fc60000000f00 */
[----:B------:R-:W-:Y:S01]  /*19e0*/  @P0 IMAD.MOV.U32 R13, RZ, RZ, R2 ;  /* 0x000000ffff0d0224 */ /* 0x000fe200078e0002 */
[----:B------:R-:W-:Y:S06]  /*19f0*/  BRA `(.L_x_13) ;  /* 0x0000000000147947 */ /* 0x000fec0003800000 */
.L_x_15:
[----:B------:R-:W-:Y:S02]  /*1a00*/  LOP3.LUT R13, R5, 0x80000, RZ, 0xfc, !PT ;  /* 0x00080000050d7812 */ /* 0x000fe400078efcff */
[----:B------:R-:W-:Y:S01]  /*1a10*/  MOV R12, R4 ;  /* 0x00000004000c7202 */ /* 0x000fe20000000f00 */
[----:B------:R-:W-:Y:S06]  /*1a20*/  BRA `(.L_x_13) ;  /* 0x0000000000087947 */ /* 0x000fec0003800000 */
.L_x_14:
[----:B------:R-:W-:Y:S01]  /*1a30*/  LOP3.LUT R13, R3, 0x80000, RZ, 0xfc, !PT ;  /* 0x00080000030d7812 */ /* 0x000fe200078efcff */
[----:B------:R-:W-:-:S07]  /*1a40*/  IMAD.MOV.U32 R12, RZ, RZ, R2 ;  /* 0x000000ffff0c7224 */ /* 0x000fce00078e0002 */
.L_x_13:
[----:B------:R-:W-:Y:S05]  /*1a50*/  BSYNC.RECONVERGENT B1 ;  /* 0x0000000000017941 */ /* 0x000fea0003800200 */
.L_x_11:
[----:B------:R-:W-:Y:S01]  /*1a60*/  HFMA2 R21, -RZ, RZ, 0, 0 ;  /* 0x00000000ff157431 */ /* 0x000fe200000001ff */
[----:B------:R-:W-:Y:S01]  /*1a70*/  MOV R2, R12 ;  /* 0x0000000c00027202 */ /* 0x000fe20000000f00 */
[----:B------:R-:W-:Y:S02]  /*1a80*/  IMAD.MOV.U32 R3, RZ, RZ, R13 ;  /* 0x000000ffff037224 */ /* 0x000fe400078e000d */
[----:B------:R-:W-:Y:S05]  /*1a90*/  RET.REL.NODEC R20 `(_Z11phase_fieldP17curandStateXORWOWPfS1_S1_S1_S1_S1_S1_S1_S1_S1_ffii) ;  /* 0xffffffe414587950 */ /* 0x000fea0003c3ffff */
.L_x_16:
        /* <DEDUP_REMOVED lines=14> */
.L_x_80:


//--------------------- .text._Z7get_epsPfS_S_ii  --------------------------
	.section	.text._Z7get_epsPfS_S_ii,"ax",@progbits
	.align	128
        .global         _Z7get_epsPfS_S_ii
        .type           _Z7get_epsPfS_S_ii,@function
        .size           _Z7get_epsPfS_S_ii,(.L_x_88 - _Z7get_epsPfS_S_ii)
        .other          _Z7get_epsPfS_S_ii,@"STO_CUDA_ENTRY STV_DEFAULT"
_Z7get_epsPfS_S_ii:
.text._Z7get_epsPfS_S_ii:
        /* <DEDUP_REMOVED lines=15> */
[----:B------:R-:W-:-:S04]  /*00f0*/  IMAD R2, R3, UR8, R2 ;  /* 0x0000000803027c24 */ /* 0x000fc8000f8e0202 */
[----:B0-----:R-:W-:-:S05]  /*0100*/  IMAD.WIDE R4, R2, 0x4, R4 ;  /* 0x0000000402047825 */ /* 0x001fca00078e0204 */
[----:B-1----:R-:W2:Y:S01]  /*0110*/  LDG.E R0, desc[UR6][R4.64] ;  /* 0x0000000604007981 */ /* 0x002ea2000c1e1900 */
[----:B------:R-:W-:Y:S01]  /*0120*/  BSSY.RECONVERGENT B0, `(.L_x_17) ;  /* 0x000006a000007945 */ /* 0x000fe20003800200 */
[----:B--2---:R-:W-:-:S04]  /*0130*/  FMUL R0, R0, 6 ;  /* 0x40c0000000007820 */ /* 0x004fc80000400000 */
[C---:B------:R-:W-:Y:S01]  /*0140*/  FMUL R3, R0.reuse, 0.63661974668502807617 ;  /* 0x3f22f98300037820 */ /* 0x040fe20000400000 */
[----:B------:R-:W-:-:S03]  /*0150*/  FSETP.GE.AND P0, PT, |R0|, 105615, PT ;  /* 0x47ce47800000780b */ /* 0x000fc60003f06200 */
[----:B------:R-:W0:Y:S02]  /*0160*/  F2I.NTZ R10, R3 ;  /* 0x00000003000a7305 */ /* 0x000e240000203100 */
[----:B0-----:R-:W-:-:S05]  /*0170*/  I2FP.F32.S32 R7, R10 ;  /* 0x0000000a00077245 */ /* 0x001fca0000201400 */
[----:B------:R-:W-:-:S04]  /*0180*/  FFMA R6, R7, -1.5707962512969970703, R0 ;  /* 0xbfc90fda07067823 */ /* 0x000fc80000000000 */
[----:B------:R-:W-:-:S04]  /*0190*/  FFMA R6, R7, -7.5497894158615963534e-08, R6 ;  /* 0xb3a2216807067823 */ /* 0x000fc80000000006 */
[----:B------:R-:W-:Y:S01]  /*01a0*/  FFMA R8, R7, -5.3903029534742383927e-15, R6 ;  /* 0xa7c234c507087823 */ /* 0x000fe20000000006 */
[----:B------:R-:W-:Y:S06]  /*01b0*/  @!P0 BRA `(.L_x_18) ;  /* 0x0000000400808947 */ /* 0x000fec0003800000 */
[----:B------:R-:W-:-:S13]  /*01c0*/  FSETP.NEU.AND P0, PT, |R0|, +INF , PT ;  /* 0x7f8000000000780b */ /* 0x000fda0003f0d200 */
[----:B------:R-:W-:Y:S01]  /*01d0*/  @!P0 FMUL R8, RZ, R0 ;  /* 0x00000000ff088220 */ /* 0x000fe20000400000 */
[----:B------:R-:W-:Y:S01]  /*01e0*/  @!P0 IMAD.MOV.U32 R10, RZ, RZ, RZ ;  /* 0x000000ffff0a8224 */ /* 0x000fe200078e00ff */
[----:B------:R-:W-:Y:S06]  /*01f0*/  @!P0 BRA `(.L_x_18) ;  /* 0x0000000400708947 */ /* 0x000fec0003800000 */
[----:B------:R-:W-:Y:S01]  /*0200*/  IMAD.SHL.U32 R3, R0, 0x100, RZ ;  /* 0x0000010000037824 */ /* 0x000fe200078e00ff */
[----:B------:R-:W0:Y:S01]  /*0210*/  LDCU.64 UR8, c[0x4][0x40] ;  /* 0x01000800ff0877ac */ /* 0x000e220008000a00 */
[----:B------:R-:W-:Y:S02]  /*0220*/  IMAD.MOV.U32 R6, RZ, RZ, RZ ;  /* 0x000000ffff067224 */ /* 0x000fe400078e00ff */
[----:B------:R-:W-:Y:S01]  /*0230*/  IMAD.MOV.U32 R17, RZ, RZ, RZ ;  /* 0x000000ffff117224 */ /* 0x000fe200078e00ff */
[----:B------:R-:W-:Y:S01]  /*0240*/  LOP3.LUT R7, R3, 0x80000000, RZ, 0xfc, !PT ;  /* 0x8000000003077812 */ /* 0x000fe200078efcff */
[----:B------:R-:W-:Y:S01]  /*0250*/  UMOV UR5, URZ ;  /* 0x000000ff00057c82 */ /* 0x000fe20008000000 */
[----:B------:R-:W-:-:S05]  /*0260*/  UMOV UR4, URZ ;  /* 0x000000ff00047c82 */ /* 0x000fca0008000000 */
.L_x_19:
[----:B0-----:R-:W-:Y:S01]  /*0270*/  IMAD.U32 R10, RZ, RZ, UR8 ;  /* 0x00000008ff0a7e24 */ /* 0x001fe2000f8e00ff */
[----:B------:R-:W-:-:S05]  /*0280*/  MOV R11, UR9 ;  /* 0x00000009000b7c02 */ /* 0x000fca0008000f00 */
[----:B------:R-:W2:Y:S01]  /*0290*/  LDG.E.CONSTANT R8, desc[UR6][R10.64] ;  /* 0x000000060a087981 */ /* 0x000ea2000c1e9900 */
[----:B------:R-:W-:Y:S01]  /*02a0*/  UIADD3 UR4, UPT, UPT, UR4, 0x1, URZ ;  /* 0x0000000104047890 */ /* 0x000fe2000fffe0ff */
[C---:B------:R-:W-:Y:S01]  /*02b0*/  ISETP.EQ.AND P0, PT, R17.reuse, RZ, PT ;  /* 0x000000ff1100720c */ /* 0x040fe20003f02270 */
[----:B------:R-:W-:Y:S01]  /*02c0*/  UIADD3 UR8, UP1, UPT, UR8, 0x4, URZ ;  /* 0x0000000408087890 */ /* 0x000fe2000ff3e0ff */
[C---:B------:R-:W-:Y:S01]  /*02d0*/  ISETP.EQ.AND P1, PT, R17.reuse, 0x4, PT ;  /* 0x000000041100780c */ /* 0x040fe20003f22270 */
[----:B------:R-:W-:Y:S01]  /*02e0*/  UISETP.NE.AND UP0, UPT, UR4, 0x6, UPT ;  /* 0x000000060400788c */ /* 0x000fe2000bf05270 */
[C---:B------:R-:W-:Y:S01]  /*02f0*/  ISETP.EQ.AND P2, PT, R17.reuse, 0x8, PT ;  /* 0x000000081100780c */ /* 0x040fe20003f42270 */
[----:B------:R-:W-:Y:S01]  /*0300*/  UIADD3.X UR9, UPT, UPT, URZ, UR9, URZ, UP1, !UPT ;  /* 0x00000009ff097290 */ /* 0x000fe20008ffe4ff */
[C---:B------:R-:W-:Y:S02]  /*0310*/  ISETP.EQ.AND P3, PT, R17.reuse, 0xc, PT ;  /* 0x0000000c1100780c */ /* 0x040fe40003f62270 */
[----:B------:R-:W-:-:S02]  /*0320*/  ISETP.EQ.AND P4, PT, R17, 0x10, PT ;  /* 0x000000101100780c */ /* 0x000fc40003f82270 */
[C---:B------:R-:W-:Y:S01]  /*0330*/  ISETP.EQ.AND P5, PT, R17.reuse, 0x14, PT ;  /* 0x000000141100780c */ /* 0x040fe20003fa2270 */
[----:B------:R-:W-:Y:S02]  /*0340*/  VIADD R17, R17, 0x4 ;  /* 0x0000000411117836 */ /* 0x000fe40000000000 */
[----:B--2---:R-:W-:-:S03]  /*0350*/  IMAD.WIDE.U32 R8, R8, R7, RZ ;  /* 0x0000000708087225 */ /* 0x004fc600078e00ff */
[----:B------:R-:W-:-:S04]  /*0360*/  IADD3 R8, P6, PT, R8, R6, RZ ;  /* 0x0000000608087210 */ /* 0x000fc80007fde0ff */
[----:B------:R-:W-:Y:S01]  /*0370*/  IADD3.X R6, PT, PT, R9, UR5, RZ, P6, !PT ;  /* 0x0000000509067c10 */ /* 0x000fe2000b7fe4ff */
[--C-:B------:R-:W-:Y:S02]  /*0380*/  @P0 IMAD.MOV.U32 R3, RZ, RZ, R8.reuse ;  /* 0x000000ffff030224 */ /* 0x100fe400078e0008 */
[----:B------:R-:W-:Y:S01]  /*0390*/  @P5 MOV R12, R8 ;  /* 0x00000008000c5202 */ /* 0x000fe20000000f00 */
[--C-:B------:R-:W-:Y:S02]  /*03a0*/  @P1 IMAD.MOV.U32 R13, RZ, RZ, R8.reuse ;  /* 0x000000ffff0d1224 */ /* 0x100fe400078e0008 */
[--C-:B------:R-:W-:Y:S02]  /*03b0*/  @P2 IMAD.MOV.U32 R14, RZ, RZ, R8.reuse ;  /* 0x000000ffff0e2224 */ /* 0x100fe400078e0008 */
[--C-:B------:R-:W-:Y:S02]  /*03c0*/  @P3 IMAD.MOV.U32 R15, RZ, RZ, R8.reuse ;  /* 0x000000ffff0f3224 */ /* 0x100fe400078e0008 */
[----:B------:R-:W-:Y:S01]  /*03d0*/  @P4 IMAD.MOV.U32 R16, RZ, RZ, R8 ;  /* 0x000000ffff104224 */ /* 0x000fe200078e0008 */
[----:B------:R-:W-:Y:S06]  /*03e0*/  BRA.U UP0, `(.L_x_19) ;  /* 0xfffffffd00a07547 */ /* 0x000fec000b83ffff */
[----:B------:R-:W-:Y:S01]  /*03f0*/  SHF.R.U32.HI R7, RZ, 0x17, R0 ;  /* 0x00000017ff077819 */ /* 0x000fe20000011600 */
[----:B------:R-:W-:Y:S03]  /*0400*/  BSSY.RECONVERGENT B1, `(.L_x_20) ;  /* 0x0000029000017945 */ /* 0x000fe60003800200 */
[C---:B------:R-:W-:Y:S02]  /*0410*/  LOP3.LUT R8, R7.reuse, 0xe0, RZ, 0xc0, !PT ;  /* 0x000000e007087812 */ /* 0x040fe400078ec0ff */
[----:B------:R-:W-:-:S03]  /*0420*/  LOP3.LUT P6, RZ, R7, 0x1f, RZ, 0xc0, !PT ;  /* 0x0000001f07ff7812 */ /* 0x000fc600078cc0ff */
[----:B------:R-:W-:-:S05]  /*0430*/  VIADD R8, R8, 0xffffff80 ;  /* 0xffffff8008087836 */ /* 0x000fca0000000000 */
[----:B------:R-:W-:-:S05]  /*0440*/  SHF.R.U32.HI R8, RZ, 0x5, R8 ;  /* 0x00000005ff087819 */ /* 0x000fca0000011608 */
[----:B------:R-:W-:-:S05]  /*0450*/  IMAD.U32 R11, R8, -0x4, RZ ;  /* 0xfffffffc080b7824 */ /* 0x000fca00078e00ff */
[C---:B------:R-:W-:Y:S02]  /*0460*/  ISETP.EQ.AND P3, PT, R11.reuse, -0x18, PT ;  /* 0xffffffe80b00780c */ /* 0x040fe40003f62270 */
[C---:B------:R-:W-:Y:S02]  /*0470*/  ISETP.EQ.AND P4, PT, R11.reuse, -0x14, PT ;  /* 0xffffffec0b00780c */ /* 0x040fe40003f82270 */
[C---:B------:R-:W-:Y:S02]  /*0480*/  ISETP.EQ.AND P2, PT, R11.reuse, -0x10, PT ;  /* 0xfffffff00b00780c */ /* 0x040fe40003f42270 */
[C---:B------:R-:W-:Y:S02]  /*0490*/  ISETP.EQ.AND P1, PT, R11.reuse, -0xc, PT ;  /* 0xfffffff40b00780c */ /* 0x040fe40003f22270 */
[C---:B------:R-:W-:Y:S02]  /*04a0*/  ISETP.EQ.AND P0, PT, R11.reuse, -0x8, PT ;  /* 0xfffffff80b00780c */ /* 0x040fe40003f02270 */
[----:B------:R-:W-:-:S03]  /*04b0*/  ISETP.EQ.AND P5, PT, R11, RZ, PT ;  /* 0x000000ff0b00720c */ /* 0x000fc60003fa2270 */
[--C-:B------:R-:W-:Y:S01]  /*04c0*/  @P3 IMAD.MOV.U32 R8, RZ, RZ, R3.reuse ;  /* 0x000000ffff083224 */ /* 0x100fe200078e0003 */
[C---:B------:R-:W-:Y:S01]  /*04d0*/  ISETP.EQ.AND P3, PT, R11.reuse, -0x4, PT ;  /* 0xfffffffc0b00780c */ /* 0x040fe20003f62270 */
[----:B------:R-:W-:Y:S01]  /*04e0*/  @P4 IMAD.MOV.U32 R9, RZ, RZ, R3 ;  /* 0x000000ffff094224 */ /* 0x000fe200078e0003 */
[----:B------:R-:W-:Y:S01]  /*04f0*/  @P4 MOV R8, R13 ;  /* 0x0000000d00084202 */ /* 0x000fe20000000f00 */
[--C-:B------:R-:W-:Y:S01]  /*0500*/  @P2 IMAD.MOV.U32 R8, RZ, RZ, R14.reuse ;  /* 0x000000ffff082224 */ /* 0x100fe200078e000e */
[----:B------:R-:W-:Y:S01]  /*0510*/  ISETP.EQ.AND P4, PT, R11, 0x4, PT ;  /* 0x000000040b00780c */ /* 0x000fe20003f82270 */
[----:B------:R-:W-:Y:S02]  /*0520*/  @P1 IMAD.MOV.U32 R8, RZ, RZ, R15 ;  /* 0x000000ffff081224 */ /* 0x000fe400078e000f */
[----:B------:R-:W-:Y:S01]  /*0530*/  @P0 MOV R8, R16 ;  /* 0x0000001000080202 */ /* 0x000fe20000000f00 */
[----:B------:R-:W-:Y:S02]  /*0540*/  @P2 IMAD.MOV.U32 R9, RZ, RZ, R13 ;  /* 0x000000ffff092224 */ /* 0x000fe400078e000d */
[----:B------:R-:W-:-:S02]  /*0550*/  @P1 IMAD.MOV.U32 R9, RZ, RZ, R14 ;  /* 0x000000ffff091224 */ /* 0x000fc400078e000e */
[----:B------:R-:W-:Y:S02]  /*0560*/  @P0 IMAD.MOV.U32 R9, RZ, RZ, R15 ;  /* 0x000000ffff090224 */ /* 0x000fe400078e000f */
[----:B------:R-:W-:Y:S02]  /*0570*/  @P3 IMAD.MOV.U32 R8, RZ, RZ, R12 ;  /* 0x000000ffff083224 */ /* 0x000fe400078e000c */
[----:B------:R-:W-:Y:S02]  /*0580*/  @P5 IMAD.MOV.U32 R8, RZ, RZ, R6 ;  /* 0x000000ffff085224 */ /* 0x000fe400078e0006 */
[----:B------:R-:W-:Y:S02]  /*0590*/  @P3 IMAD.MOV.U32 R9, RZ, RZ, R16 ;  /* 0x000000ffff093224 */ /* 0x000fe400078e0010 */
[----:B------:R-:W-:Y:S01]  /*05a0*/  @P5 IMAD.MOV.U32 R9, RZ, RZ, R12 ;  /* 0x000000ffff095224 */ /* 0x000fe200078e000c */
[----:B------:R-:W-:Y:S01]  /*05b0*/  MOV R10, R8 ;  /* 0x00000008000a7202 */ /* 0x000fe20000000f00 */
[----:B------:R-:W-:Y:S01]  /*05c0*/  @P4 IMAD.MOV.U32 R9, RZ, RZ, R6 ;  /* 0x000000ffff094224 */ /* 0x000fe200078e0006 */
[----:B------:R-:W-:Y:S06]  /*05d0*/  @!P6 BRA `(.L_x_21) ;  /* 0x00000000002ce947 */ /* 0x000fec0003800000 */
[----:B------:R-:W-:Y:S01]  /*05e0*/  @P2 IMAD.MOV.U32 R8, RZ, RZ, R3 ;  /* 0x000000ffff082224 */ /* 0x000fe200078e0003 */
[----:B------:R-:W-:Y:S01]  /*05f0*/  LOP3.LUT R7, R7, 0x1f, RZ, 0xc0, !PT ;  /* 0x0000001f07077812 */ /* 0x000fe200078ec0ff */
[----:B------:R-:W-:Y:S02]  /*0600*/  @P1 IMAD.MOV.U32 R8, RZ, RZ, R13 ;  /* 0x000000ffff081224 */ /* 0x000fe400078e000d */
[----:B------:R-:W-:Y:S01]  /*0610*/  @P0 IMAD.MOV.U32 R8, RZ, RZ, R14 ;  /* 0x000000ffff080224 */ /* 0x000fe200078e000e */
[----:B------:R-:W-:Y:S01]  /*0620*/  ISETP.EQ.AND P0, PT, R11, 0x8, PT ;  /* 0x000000080b00780c */ /* 0x000fe20003f02270 */
[----:B------:R-:W-:Y:S01]  /*0630*/  @P3 IMAD.MOV.U32 R8, RZ, RZ, R15 ;  /* 0x000000ffff083224 */ /* 0x000fe200078e000f */
[----:B------:R-:W-:Y:S01]  /*0640*/  SHF.L.W.U32.HI R10, R9, R7, R10 ;  /* 0x00000007090a7219 */ /* 0x000fe20000010e0a */
[----:B------:R-:W-:Y:S01]  /*0650*/  @P5 IMAD.MOV.U32 R8, RZ, RZ, R16 ;  /* 0x000000ffff085224 */ /* 0x000fe200078e0010 */
[----:B------:R-:W-:-:S09]  /*0660*/  @P4 MOV R8, R12 ;  /* 0x0000000c00084202 */ /* 0x000fd20000000f00 */
[----:B------:R-:W-:-:S05]  /*0670*/  @P0 IMAD.MOV.U32 R8, RZ, RZ, R6 ;  /* 0x000000ffff080224 */ /* 0x000fca00078e0006 */
[----:B------:R-:W-:-:S07]  /*0680*/  SHF.L.W.U32.HI R9, R8, R7, R9 ;  /* 0x0000000708097219 */ /* 0x000fce0000010e09 */
.L_x_21:
[----:B------:R-:W-:Y:S05]  /*0690*/  BSYNC.RECONVERGENT B1 ;  /* 0x0000000000017941 */ /* 0x000fea0003800200 */
.L_x_20:
[C---:B------:R-:W-:Y:S01]  /*06a0*/  SHF.L.W.U32.HI R11, R9.reuse, 0x2, R10 ;  /* 0x00000002090b7819 */ /* 0x040fe20000010e0a */
[----:B------:R-:W-:Y:S01]  /*06b0*/  IMAD.SHL.U32 R9, R9, 0x4, RZ ;  /* 0x0000000409097824 */ /* 0x000fe200078e00ff */
[----:B------:R-:W-:Y:S01]  /*06c0*/  UMOV UR4, 0x54442d19 ;  /* 0x54442d1900047882 */ /* 0x000fe20000000000 */
[----:B------:R-:W-:Y:S01]  /*06d0*/  UMOV UR5, 0x3bf921fb ;  /* 0x3bf921fb00057882 */ /* 0x000fe20000000000 */
[----:B------:R-:W-:Y:S02]  /*06e0*/  SHF.R.S32.HI R6, RZ, 0x1f, R11 ;  /* 0x0000001fff067819 */ /* 0x000fe4000001140b */
[----:B------:R-:W-:Y:S02]  /*06f0*/  ISETP.GE.AND P0, PT, R0, RZ, PT ;  /* 0x000000ff0000720c */ /* 0x000fe40003f06270 */
[C---:B------:R-:W-:Y:S02]  /*0700*/  LOP3.LUT R8, R6.reuse, R9, RZ, 0x3c, !PT ;  /* 0x0000000906087212 */ /* 0x040fe400078e3cff */
[----:B------:R-:W-:-:S02]  /*0710*/  LOP3.LUT R9, R6, R11, RZ, 0x3c, !PT ;  /* 0x0000000b06097212 */ /* 0x000fc400078e3cff */
[----:B------:R-:W-:Y:S02]  /*0720*/  SHF.R.U32.HI R10, RZ, 0x1e, R10 ;  /* 0x0000001eff0a7819 */ /* 0x000fe4000001160a */
[----:B------:R-:W0:Y:S01]  /*0730*/  I2F.F64.S64 R6, R8 ;  /* 0x0000000800067312 */ /* 0x000e220000301c00 */
[C---:B------:R-:W-:Y:S02]  /*0740*/  LOP3.LUT R0, R11.reuse, R0, RZ, 0x3c, !PT ;  /* 0x000000000b007212 */ /* 0x040fe400078e3cff */
[----:B------:R-:W-:Y:S02]  /*0750*/  LEA.HI R10, R11, R10, RZ, 0x1 ;  /* 0x0000000a0b0a7211 */ /* 0x000fe400078f08ff */
[----:B------:R-:W-:-:S03]  /*0760*/  ISETP.GE.AND P1, PT, R0, RZ, PT ;  /* 0x000000ff0000720c */ /* 0x000fc60003f26270 */
[----:B------:R-:W-:-:S04]  /*0770*/  IMAD.MOV R0, RZ, RZ, -R10 ;  /* 0x000000ffff007224 */ /* 0x000fc800078e0a0a */
[----:B------:R-:W-:Y:S01]  /*0780*/  @!P0 IMAD.MOV.U32 R10, RZ, RZ, R0 ;  /* 0x000000ffff0a8224 */ /* 0x000fe200078e0000 */
[----:B0-----:R-:W-:-:S10]  /*0790*/  DMUL R6, R6, UR4 ;  /* 0x0000000406067c28 */ /* 0x001fd40008000000 */
[----:B------:R-:W0:Y:S02]  /*07a0*/  F2F.F32.F64 R6, R6 ;  /* 0x0000000600067310 */ /* 0x000e240000301000 */
[----:B0-----:R-:W-:-:S07]  /*07b0*/  FSEL R8, -R6, R6, !P1 ;  /* 0x0000000606087208 */ /* 0x001fce0004800100 */
.L_x_18:
[----:B------:R-:W-:Y:S05]  /*07c0*/  BSYNC.RECONVERGENT B0 ;  /* 0x0000000000007941 */ /* 0x000fea0003800200 */
.L_x_17:
[----:B------:R-:W-:Y:S02]  /*07d0*/  IMAD.MOV.U32 R6, RZ, RZ, 0x37cbac00 ;  /* 0x37cbac00ff067424 */ /* 0x000fe400078e00ff */
[----:B------:R-:W-:Y:S01]  /*07e0*/  FMUL R7, R8, R8 ;  /* 0x0000000808077220 */ /* 0x000fe20000400000 */
[C---:B------:R-:W-:Y:S01]  /*07f0*/  LOP3.LUT R9, R10.reuse, 0x1, RZ, 0xc0, !PT ;  /* 0x000000010a097812 */ /* 0x040fe200078ec0ff */
[----:B------:R-:W-:Y:S01]  /*0800*/  VIADD R10, R10, 0x1 ;  /* 0x000000010a0a7836 */ /* 0x000fe20000000000 */
[----:B------:R-:W-:Y:S01]  /*0810*/  MOV R20, 0x3c0885e4 ;  /* 0x3c0885e400147802 */ /* 0x000fe20000000f00 */
[----:B------:R-:W-:Y:S01]  /*0820*/  FFMA R0, R7, R6, -0.0013887860113754868507 ;  /* 0xbab607ed07007423 */ /* 0x000fe20000000006 */
[----:B------:R-:W-:Y:S01]  /*0830*/  ISETP.NE.U32.AND P0, PT, R9, 0x1, PT ;  /* 0x000000010900780c */ /* 0x000fe20003f05070 */
[----:B------:R-:W-:Y:S01]  /*0840*/  IMAD.MOV.U32 R11, RZ, RZ, 0x3e2aaaa8 ;  /* 0x3e2aaaa8ff0b7424 */ /* 0x000fe200078e00ff */
[----:B------:R-:W-:Y:S01]  /*0850*/  LOP3.LUT P1, RZ, R10, 0x2, RZ, 0xc0, !PT ;  /* 0x000000020aff7812 */ /* 0x000fe2000782c0ff */
[----:B------:R-:W-:Y:S01]  /*0860*/  IMAD.MOV.U32 R19, RZ, RZ, 0x3fa47ae1 ;  /* 0x3fa47ae1ff137424 */ /* 0x000fe200078e00ff */
[----:B------:R-:W-:Y:S01]  /*0870*/  FSEL R18, R0, -0.00019574658654164522886, P0 ;  /* 0xb94d415300127808 */ /* 0x000fe20000000000 */
[----:B------:R-:W-:Y:S01]  /*0880*/  UMOV UR4, 0x47ae147b ;  /* 0x47ae147b00047882 */ /* 0x000fe20000000000 */
[----:B------:R-:W-:Y:S01]  /*0890*/  FSEL R20, R20, 0.041666727513074874878, !P0 ;  /* 0x3d2aaabb14147808 */ /* 0x000fe20004000000 */
[----:B------:R-:W-:Y:S01]  /*08a0*/  UMOV UR5, 0x3f847ae1 ;  /* 0x3f847ae100057882 */ /* 0x000fe20000000000 */
[----:B------:R-:W-:-:S02]  /*08b0*/  FSEL R0, R8, 1, !P0 ;  /* 0x3f80000008007808 */ /* 0x000fc40004000000 */
[----:B------:R-:W-:Y:S01]  /*08c0*/  FSEL R11, -R11, -0.4999999701976776123, !P0 ;  /* 0xbeffffff0b0b7808 */ /* 0x000fe20004000100 */
[C---:B------:R-:W-:Y:S02]  /*08d0*/  FFMA R18, R7.reuse, R18, R20 ;  /* 0x0000001207127223 */ /* 0x040fe40000000014 */
[C---:B------:R-:W-:Y:S02]  /*08e0*/  FFMA R9, R7.reuse, R0, RZ ;  /* 0x0000000007097223 */ /* 0x040fe400000000ff */
[----:B------:R-:W-:Y:S01]  /*08f0*/  FFMA R11, R7, R18, R11 ;  /* 0x00000012070b7223 */ /* 0x000fe2000000000b */
[----:B------:R-:W-:-:S03]  /*0900*/  IMAD.MOV.U32 R18, RZ, RZ, 0x47ae147b ;  /* 0x47ae147bff127424 */ /* 0x000fc600078e00ff */
[----:B------:R-:W-:Y:S02]  /*0910*/  FFMA R7, R9, R11, R0 ;  /* 0x0000000b09077223 */ /* 0x000fe40000000000 */
[----:B------:R-:W0:Y:S02]  /*0920*/  LDC.64 R8, c[0x0][0x388] ;  /* 0x0000e200ff087b82 */ /* 0x000e240000000a00 */
[----:B------:R-:W-:-:S04]  /*0930*/  @P1 FADD R7, RZ, -R7 ;  /* 0x80000007ff071221 */ /* 0x000fc80000000000 */
[----:B------:R-:W1:Y:S02]  /*0940*/  F2F.F64.F32 R10, R7 ;  /* 0x00000007000a7310 */ /* 0x000e640000201800 */
[----:B-1----:R-:W-:Y:S01]  /*0950*/  DFMA R10, R10, R18, 1 ;  /* 0x3ff000000a0a742b */ /* 0x002fe20000000012 */
[----:B0-----:R-:W-:-:S07]  /*0960*/  IMAD.WIDE R8, R2, 0x4, R8 ;  /* 0x0000000402087825 */ /* 0x001fce00078e0208 */
[----:B------:R-:W-:-:S10]  /*0970*/  DMUL R10, R10, UR4 ;  /* 0x000000040a0a7c28 */ /* 0x000fd40008000000 */
[----:B------:R-:W0:Y:S02]  /*0980*/  F2F.F32.F64 R11, R10 ;  /* 0x0000000a000b7310 */ /* 0x000e240000301000 */
[----:B0-----:R0:W-:Y:S04]  /*0990*/  STG.E desc[UR6][R8.64], R11 ;  /* 0x0000000b08007986 */ /* 0x0011e8000c101906 */
[----:B------:R-:W2:Y:S01]  /*09a0*/  LDG.E R0, desc[UR6][R4.64] ;  /* 0x0000000604007981 */ /* 0x000ea2000c1e1900 */
[----:B------:R-:W-:Y:S01]  /*09b0*/  BSSY.RECONVERGENT B0, `(.L_x_22) ;  /* 0x0000068000007945 */ /* 0x000fe20003800200 */
[----:B--2---:R-:W-:-:S04]  /*09c0*/  FMUL R0, R0, 6 ;  /* 0x40c0000000007820 */ /* 0x004fc80000400000 */
[C---:B------:R-:W-:Y:S01]  /*09d0*/  FMUL R7, R0.reuse, 0.63661974668502807617 ;  /* 0x3f22f98300077820 */ /* 0x040fe20000400000 */
[----:B------:R-:W-:-:S05]  /*09e0*/  FSETP.GE.AND P0, PT, |R0|, 105615, PT ;  /* 0x47ce47800000780b */ /* 0x000fca0003f06200 */
[----:B------:R-:W1:Y:S02]  /*09f0*/  F2I.NTZ R7, R7 ;  /* 0x0000000700077305 */ /* 0x000e640000203100 */
[----:B-1----:R-:W-:-:S05]  /*0a00*/  I2FP.F32.S32 R17, R7 ;  /* 0x0000000700117245 */ /* 0x002fca0000201400 */
[----:B------:R-:W-:-:S04]  /*0a10*/  FFMA R18, R17, -1.5707962512969970703, R0 ;  /* 0xbfc90fda11127823 */ /* 0x000fc80000000000 */
[----:B------:R-:W-:-:S04]  /*0a20*/  FFMA R18, R17, -7.5497894158615963534e-08, R18 ;  /* 0xb3a2216811127823 */ /* 0x000fc80000000012 */
[----:B------:R-:W-:Y:S01]  /*0a30*/  FFMA R17, R17, -5.3903029534742383927e-15, R18 ;  /* 0xa7c234c511117823 */ /* 0x000fe20000000012 */
[----:B0-----:R-:W-:Y:S06]  /*0a40*/  @!P0 BRA `(.L_x_23) ;  /* 0x0000000400788947 */ /* 0x001fec0003800000 */
[----:B------:R-:W-:-:S13]  /*0a50*/  FSETP.NEU.AND P0, PT, |R0|, +INF , PT ;  /* 0x7f8000000000780b */ /* 0x000fda0003f0d200 */
[----:B------:R-:W-:Y:S01]  /*0a60*/  @!P0 FMUL R17, RZ, R0 ;  /* 0x00000000ff118220 */ /* 0x000fe20000400000 */
[----:B------:R-:W-:Y:S01]  /*0a70*/  @!P0 IMAD.MOV.U32 R7, RZ, RZ, RZ ;  /* 0x000000ffff078224 */ /* 0x000fe200078e00ff */
[----:B------:R-:W-:Y:S06]  /*0a80*/  @!P0 BRA `(.L_x_23) ;  /* 0x0000000400688947 */ /* 0x000fec0003800000 */
[----:B------:R-:W-:Y:S01]  /*0a90*/  SHF.L.U32 R5, R0, 0x8, RZ ;  /* 0x0000000800057819 */ /* 0x000fe200000006ff */
[----:B------:R-:W-:Y:S01]  /*0aa0*/  IMAD.MOV.U32 R4, RZ, RZ, RZ ;  /* 0x000000ffff047224 */ /* 0x000fe200078e00ff */
[----:B------:R-:W0:Y:S01]  /*0ab0*/  LDCU.64 UR8, c[0x4][0x40] ;  /* 0x01000800ff0877ac */ /* 0x000e220008000a00 */
[----:B------:R-:W-:Y:S01]  /*0ac0*/  IMAD.MOV.U32 R17, RZ, RZ, RZ ;  /* 0x000000ffff117224 */ /* 0x000fe200078e00ff */
[----:B------:R-:W-:Y:S01]  /*0ad0*/  LOP3.LUT R5, R5, 0x80000000, RZ, 0xfc, !PT ;  /* 0x8000000005057812 */ /* 0x000fe200078efcff */
[----:B------:R-:W-:Y:S01]  /*0ae0*/  UMOV UR5, URZ ;  /* 0x000000ff00057c82 */ /* 0x000fe20008000000 */
[----:B------:R-:W-:-:S05]  /*0af0*/  UMOV UR4, URZ ;  /* 0x000000ff00047c82 */ /* 0x000fca0008000000 */
.L_x_24:
[----:B0-----:R-:W-:Y:S02]  /*0b00*/  IMAD.U32 R10, RZ, RZ, UR8 ;  /* 0x00000008ff0a7e24 */ /* 0x001fe4000f8e00ff */
[----:B------:R-:W-:-:S05]  /*0b10*/  IMAD.U32 R11, RZ, RZ, UR9 ;  /* 0x00000009ff0b7e24 */ /* 0x000fca000f8e00ff */
        /* <DEDUP_REMOVED lines=15> */
[--C-:B------:R-:W-:Y:S01]  /*0c10*/  @P1 IMAD.MOV.U32 R13, RZ, RZ, R7.reuse ;  /* 0x000000ffff0d1224 */ /* 0x100fe200078e0007 */
[-C--:B------:R-:W-:Y:S01]  /*0c20*/  @P0 MOV R3, R7.reuse ;  /* 0x0000000700030202 */ /* 0x080fe20000000f00 */
[--C-:B------:R-:W-:Y:S01]  /*0c30*/  @P2 IMAD.MOV.U32 R14, RZ, RZ, R7.reuse ;  /* 0x000000ffff0e2224 */ /* 0x100fe200078e0007 */
[----:B------:R-:W-:Y:S01]  /*0c40*/  @P5 MOV R12, R7 ;  /* 0x00000007000c5202 */ /* 0x000fe20000000f00 */
        /* <DEDUP_REMOVED lines=16> */
[----:B------:R-:W-:Y:S01]  /*0d50*/  @P3 IMAD.MOV.U32 R7, RZ, RZ, R3 ;  /* 0x000000ffff073224 */ /* 0x000fe200078e0003 */
[C---:B------:R-:W-:Y:S01]  /*0d60*/  ISETP.EQ.AND P3, PT, R9.reuse, -0x4, PT ;  /* 0xfffffffc0900780c */ /* 0x040fe20003f62270 */
[--C-:B------:R-:W-:Y:S01]  /*0d70*/  @P4 IMAD.MOV.U32 R7, RZ, RZ, R13.reuse ;  /* 0x000000ffff074224 */ /* 0x100fe200078e000d */
[----:B------:R-:W-:Y:S01]  /*0d80*/  @P4 MOV R8, R3 ;  /* 0x0000000300084202 */ /* 0x000fe20000000f00 */
[----:B------:R-:W-:Y:S01]  /*0d90*/  @P2 IMAD.MOV.U32 R8, RZ, RZ, R13 ;  /* 0x000000ffff082224 */ /* 0x000fe200078e000d */
[----:B------:R-:W-:Y:S01]  /*0da0*/  ISETP.EQ.AND P4, PT, R9, 0x4, PT ;  /* 0x000000040900780c */ /* 0x000fe20003f82270 */
[--C-:B------:R-:W-:Y:S01]  /*0db0*/  @P2 IMAD.MOV.U32 R7, RZ, RZ, R14.reuse ;  /* 0x000000ffff072224 */ /* 0x100fe200078e000e */
[----:B------:R-:W-:Y:S01]  /*0dc0*/  @P1 MOV R7, R15 ;  /* 0x0000000f00071202 */ /* 0x000fe20000000f00 */
[----:B------:R-:W-:Y:S02]  /*0dd0*/  @P1 IMAD.MOV.U32 R8, RZ, RZ, R14 ;  /* 0x000000ffff081224 */ /* 0x000fe400078e000e */
[----:B------:R-:W-:-:S02]  /*0de0*/  @P0 IMAD.MOV.U32 R8, RZ, RZ, R15 ;  /* 0x000000ffff080224 */ /* 0x000fc400078e000f */
[--C-:B------:R-:W-:Y:S02]  /*0df0*/  @P0 IMAD.MOV.U32 R7, RZ, RZ, R16.reuse ;  /* 0x000000ffff070224 */ /* 0x100fe400078e0010 */
[----:B------:R-:W-:Y:S01]  /*0e00*/  @P3 IMAD.MOV.U32 R8, RZ, RZ, R16 ;  /* 0x000000ffff083224 */ /* 0x000fe200078e0010 */
[----:B------:R-:W-:Y:S01]  /*0e10*/  @P5 MOV R8, R12 ;  /* 0x0000000c00085202 */ /* 0x000fe20000000f00 */
[----:B------:R-:W-:Y:S02]  /*0e20*/  @P3 IMAD.MOV.U32 R7, RZ, RZ, R12 ;  /* 0x000000ffff073224 */ /* 0x000fe400078e000c */
[--C-:B------:R-:W-:Y:S02]  /*0e30*/  @P5 IMAD.MOV.U32 R7, RZ, RZ, R4.reuse ;  /* 0x000000ffff075224 */ /* 0x100fe400078e0004 */
[----:B------:R-:W-:Y:S01]  /*0e40*/  @P4 IMAD.MOV.U32 R8, RZ, RZ, R4 ;  /* 0x000000ffff084224 */ /* 0x000fe200078e0004 */
[----:B------:R-:W-:Y:S06]  /*0e50*/  @!P6 BRA `(.L_x_26) ;  /* 0x000000000028e947 */ /* 0x000fec0003800000 */
[----:B------:R-:W-:Y:S01]  /*0e60*/  @P1 IMAD.MOV.U32 R3, RZ, RZ, R13 ;  /* 0x000000ffff031224 */ /* 0x000fe200078e000d */
[----:B------:R-:W-:Y:S01]  /*0e70*/  LOP3.LUT R5, R5, 0x1f, RZ, 0xc0, !PT ;  /* 0x0000001f05057812 */ /* 0x000fe200078ec0ff */
[----:B------:R-:W-:Y:S01]  /*0e80*/  @P0 IMAD.MOV.U32 R3, RZ, RZ, R14 ;  /* 0x000000ffff030224 */ /* 0x000fe200078e000e */
[----:B------:R-:W-:Y:S02]  /*0e90*/  ISETP.EQ.AND P0, PT, R9, 0x8, PT ;  /* 0x000000080900780c */ /* 0x000fe40003f02270 */
[----:B------:R-:W-:Y:S01]  /*0ea0*/  @P3 MOV R3, R15 ;  /* 0x0000000f00033202 */ /* 0x000fe20000000f00 */
[----:B------:R-:W-:Y:S01]  /*0eb0*/  @P5 IMAD.MOV.U32 R3, RZ, RZ, R16 ;  /* 0x000000ffff035224 */ /* 0x000fe200078e0010 */
[----:B------:R-:W-:Y:S01]  /*0ec0*/  SHF.L.W.U32.HI R7, R8, R5, R7 ;  /* 0x0000000508077219 */ /* 0x000fe20000010e07 */
[----:B------:R-:W-:-:S08]  /*0ed0*/  @P4 IMAD.MOV.U32 R3, RZ, RZ, R12 ;  /* 0x000000ffff034224 */ /* 0x000fd000078e000c */
[----:B------:R-:W-:-:S05]  /*0ee0*/  @P0 IMAD.MOV.U32 R3, RZ, RZ, R4 ;  /* 0x000000ffff030224 */ /* 0x000fca00078e0004 */
[----:B------:R-:W-:-:S07]  /*0ef0*/  SHF.L.W.U32.HI R8, R3, R5, R8 ;  /* 0x0000000503087219 */ /* 0x000fce0000010e08 */
.L_x_26:
[----:B------:R-:W-:Y:S05]  /*0f00*/  BSYNC.RECONVERGENT B1 ;  /* 0x0000000000017941 */ /* 0x000fea0003800200 */
.L_x_25:
        /* <DEDUP_REMOVED lines=12> */
[----:B------:R-:W-:Y:S02]  /*0fd0*/  ISETP.GE.AND P1, PT, R0, RZ, PT ;  /* 0x000000ff0000720c */ /* 0x000fe40003f26270 */
[----:B------:R-:W-:-:S05]  /*0fe0*/  IADD3 R0, PT, PT, -R7, RZ, RZ ;  /* 0x000000ff07007210 */ /* 0x000fca0007ffe1ff */
[----:B------:R-:W-:Y:S01]  /*0ff0*/  @!P0 IMAD.MOV.U32 R7, RZ, RZ, R0 ;  /* 0x000000ffff078224 */ /* 0x000fe200078e0000 */
[----:B0-----:R-:W-:-:S10]  /*1000*/  DMUL R4, R4, UR4 ;  /* 0x0000000404047c28 */ /* 0x001fd40008000000 */
[----:B------:R-:W0:Y:S02]  /*1010*/  F2F.F32.F64 R4, R4 ;  /* 0x0000000400047310 */ /* 0x000e240000301000 */
[----:B0-----:R-:W-:-:S07]  /*1020*/  FSEL R17, -R4, R4, !P1 ;  /* 0x0000000404117208 */ /* 0x001fce0004800100 */
.L_x_23:
[----:B------:R-:W-:Y:S05]  /*1030*/  BSYNC.RECONVERGENT B0 ;  /* 0x0000000000007941 */ /* 0x000fea0003800200 */
.L_x_22:
[----:B------:R-:W-:Y:S01]  /*1040*/  FMUL R3, R17, R17 ;  /* 0x0000001111037220 */ /* 0x000fe20000400000 */
[C---:B------:R-:W-:Y:S01]  /*1050*/  LOP3.LUT R0, R7.reuse, 0x1, RZ, 0xc0, !PT ;  /* 0x0000000107007812 */ /* 0x040fe200078ec0ff */
[----:B------:R-:W-:Y:S01]  /*1060*/  IMAD.MOV.U32 R4, RZ, RZ, 0x3d2aaabb ;  /* 0x3d2aaabbff047424 */ /* 0x000fe200078e00ff */
[----:B------:R-:W-:Y:S01]  /*1070*/  LOP3.LUT P1, RZ, R7, 0x2, RZ, 0xc0, !PT ;  /* 0x0000000207ff7812 */ /* 0x000fe2000782c0ff */
[----:B------:R-:W-:Y:S01]  /*1080*/  FFMA R6, R3, R6, -0.0013887860113754868507 ;  /* 0xbab607ed03067423 */ /* 0x000fe20000000006 */
[----:B------:R-:W-:Y:S01]  /*1090*/  ISETP.NE.U32.AND P0, PT, R0, 0x1, PT ;  /* 0x000000010000780c */ /* 0x000fe20003f05070 */
[----:B------:R-:W-:Y:S01]  /*10a0*/  IMAD.MOV.U32 R5, RZ, RZ, 0x3effffff ;  /* 0x3effffffff057424 */ /* 0x000fe200078e00ff */
[----:B------:R-:W-:Y:S01]  /*10b0*/  UMOV UR4, 0x30553261 ;  /* 0x3055326100047882 */ /* 0x000fe20000000000 */
[----:B------:R-:W-:Y:S01]  /*10c0*/  UMOV UR5, 0x3f63a92a ;  /* 0x3f63a92a00057882 */ /* 0x000fe20000000000 */
[----:B------:R-:W-:Y:S02]  /*10d0*/  FSEL R6, R6, -0.00019574658654164522886, !P0 ;  /* 0xb94d415306067808 */ /* 0x000fe40004000000 */
[----:B------:R-:W-:-:S02]  /*10e0*/  FSEL R4, R4, 0.0083327032625675201416, !P0 ;  /* 0x3c0885e404047808 */ /* 0x000fc40004000000 */
[----:B------:R-:W-:Y:S02]  /*10f0*/  FSEL R0, R17, 1, P0 ;  /* 0x3f80000011007808 */ /* 0x000fe40000000000 */
[----:B------:R-:W-:Y:S01]  /*1100*/  FSEL R7, -R5, -0.16666662693023681641, !P0 ;  /* 0xbe2aaaa805077808 */ /* 0x000fe20004000100 */
[C---:B------:R-:W-:Y:S02]  /*1110*/  FFMA R4, R3.reuse, R6, R4 ;  /* 0x0000000603047223 */ /* 0x040fe40000000004 */
[C---:B------:R-:W-:Y:S02]  /*1120*/  FFMA R5, R3.reuse, R0, RZ ;  /* 0x0000000003057223 */ /* 0x040fe400000000ff */
[----:B------:R-:W-:Y:S02]  /*1130*/  FFMA R4, R3, R4, R7 ;  /* 0x0000000403047223 */ /* 0x000fe40000000007 */
[----:B------:R-:W0:Y:S02]  /*1140*/  LDC.64 R6, c[0x0][0x390] ;  /* 0x0000e400ff067b82 */ /* 0x000e240000000a00 */
[----:B------:R-:W-:-:S04]  /*1150*/  FFMA R0, R5, R4, R0 ;  /* 0x0000000405007223 */ /* 0x000fc80000000000 */
[----:B------:R-:W-:-:S04]  /*1160*/  @P1 FADD R0, RZ, -R0 ;  /* 0x80000000ff001221 */ /* 0x000fc80000000000 */
[----:B------:R-:W1:Y:S01]  /*1170*/  F2F.F64.F32 R4, R0 ;  /* 0x0000000000047310 */ /* 0x000e620000201800 */
[----:B0-----:R-:W-:Y:S01]  /*1180*/  IMAD.WIDE R2, R2, 0x4, R6 ;  /* 0x0000000402027825 */ /* 0x001fe200078e0206 */
[----:B-1----:R-:W-:-:S10]  /*1190*/  DMUL R4, R4, -UR4 ;  /* 0x8000000404047c28 */ /* 0x002fd40008000000 */
[----:B------:R-:W0:Y:S02]  /*11a0*/  F2F.F32.F64 R5, R4 ;  /* 0x0000000400057310 */ /* 0x000e240000301000 */
[----:B0-----:R-:W-:Y:S01]  /*11b0*/  STG.E desc[UR6][R2.64], R5 ;  /* 0x0000000502007986 */ /* 0x001fe2000c101906 */
[----:B------:R-:W-:Y:S05]  /*11c0*/  EXIT ;  /* 0x000000000000794d */ /* 0x000fea0003800000 */
.L_x_27:
        /* <DEDUP_REMOVED lines=11> */
.L_x_88:


//--------------------- .text._Z9get_thetaPfS_S_ii --------------------------
	.section	.text._Z9get_thetaPfS_S_ii,"ax",@progbits
	.align	128
        .global         _Z9get_thetaPfS_S_ii
        .type           _Z9get_thetaPfS_S_ii,@function
        .size           _Z9get_thetaPfS_S_ii,(.L_x_81 - _Z9get_thetaPfS_S_ii)
        .other          _Z9get_thetaPfS_S_ii,@"STO_CUDA_ENTRY STV_DEFAULT"
_Z9get_thetaPfS_S_ii:
.text._Z9get_thetaPfS_S_ii:
        /* <DEDUP_REMOVED lines=18> */
[----:B0-----:R-:W-:-:S05]  /*0120*/  IMAD.WIDE R4, R9, 0x4, R4 ;  /* 0x0000000409047825 */ /* 0x001fca00078e0204 */
[----:B-1----:R0:W-:Y:S01]  /*0130*/  STG.E desc[UR4][R4.64], RZ ;  /* 0x000000ff04007986 */ /* 0x0021e2000c101904 */
[----:B--2---:R-:W-:-:S06]  /*0140*/  IMAD.WIDE R2, R9, 0x4, R2 ;  /* 0x0000000409027825 */ /* 0x004fcc00078e0202 */
[----:B------:R-:W2:Y:S01]  /*0150*/  LDG.E R3, desc[UR4][R2.64] ;  /* 0x0000000402037981 */ /* 0x000ea2000c1e1900 */
[----:B------:R-:W-:Y:S01]  /*0160*/  BSSY.RECONVERGENT B0, `(.L_x_28) ;  /* 0x000000d000007945 */ /* 0x000fe20003800200 */
[----:B---3--:R-:W-:Y:S01]  /*0170*/  IMAD.WIDE R6, R9, 0x4, R6 ;  /* 0x0000000409067825 */ /* 0x008fe200078e0206 */
[----:B--2---:R-:W-:-:S13]  /*0180*/  FSETP.NEU.AND P0, PT, R3, RZ, PT ;  /* 0x000000ff0300720b */ /* 0x004fda0003f0d000 */
[----:B0-----:R-:W-:Y:S05]  /*0190*/  @P0 BRA `(.L_x_29) ;  /* 0x0000000000240947 */ /* 0x001fea0003800000 */
[----:B------:R-:W2:Y:S02]  /*01a0*/  LDG.E R0, desc[UR4][R6.64] ;  /* 0x0000000406007981 */ /* 0x000ea4000c1e1900 */
[----:B--2---:R-:W-:-:S13]  /*01b0*/  FSETP.GT.AND P0, PT, R0, RZ, PT ;  /* 0x000000ff0000720b */ /* 0x004fda0003f04000 */
[----:B------:R-:W-:-:S05]  /*01c0*/  @P0 IMAD.MOV.U32 R9, RZ, RZ, 0x3fc90fdb ;  /* 0x3fc90fdbff090424 */ /* 0x000fca00078e00ff */
[----:B------:R0:W-:Y:S01]  /*01d0*/  @P0 STG.E desc[UR4][R4.64], R9 ;  /* 0x0000000904000986 */ /* 0x0001e2000c101904 */
[----:B------:R-:W-:Y:S05]  /*01e0*/  @P0 EXIT ;  /* 0x000000000000094d */ /* 0x000fea0003800000 */
[----:B------:R-:W-:-:S13]  /*01f0*/  FSETP.GEU.AND P0, PT, R0, RZ, PT ;  /* 0x000000ff0000720b */ /* 0x000fda0003f0e000 */
[----:B0-----:R-:W-:-:S05]  /*0200*/  @!P0 IMAD.MOV.U32 R9, RZ, RZ, 0x4096cbe4 ;  /* 0x4096cbe4ff098424 */ /* 0x001fca00078e00ff */
[----:B------:R0:W-:Y:S01]  /*0210*/  @!P0 STG.E desc[UR4][R4.64], R9 ;  /* 0x0000000904008986 */ /* 0x0001e2000c101904 */
[----:B------:R-:W-:Y:S05]  /*0220*/  @!P0 EXIT ;  /* 0x000000000000894d */ /* 0x000fea0003800000 */
.L_x_29:
[----:B------:R-:W-:Y:S05]  /*0230*/  BSYNC.RECONVERGENT B0 ;  /* 0x0000000000007941 */ /* 0x000fea0003800200 */
.L_x_28:
[----:B------:R-:W-:Y:S01]  /*0240*/  FSETP.GT.AND P0, PT, R3, RZ, PT ;  /* 0x000000ff0300720b */ /* 0x000fe20003f04000 */
[----:B------:R-:W-:-:S12]  /*0250*/  BSSY.RECONVERGENT B0, `(.L_x_30) ;  /* 0x0000050000007945 */ /* 0x000fd80003800200 */
[----:B------:R-:W-:Y:S05]  /*0260*/  @!P0 BRA `(.L_x_31) ;  /* 0x0000000400388947 */ /* 0x000fea0003800000 */
[----:B------:R-:W2:Y:S02]  /*0270*/  LDG.E R0, desc[UR4][R6.64] ;  /* 0x0000000406007981 */ /* 0x000ea4000c1e1900 */
[----:B--2---:R-:W-:-:S13]  /*0280*/  FSETP.GEU.AND P0, PT, R0, RZ, PT ;  /* 0x000000ff0000720b */ /* 0x004fda0003f0e000 */
[----:B------:R-:W-:Y:S05]  /*0290*/  @P0 BRA `(.L_x_32) ;  /* 0x00000000009c0947 */ /* 0x000fea0003800000 */
[----:B------:R-:W1:Y:S01]  /*02a0*/  MUFU.RCP R2, R3 ;  /* 0x0000000300027308 */ /* 0x000e620000001000 */
[----:B------:R-:W-:Y:S07]  /*02b0*/  BSSY.RECONVERGENT B1, `(.L_x_33) ;  /* 0x000000b000017945 */ /* 0x000fee0003800200 */
[----:B------:R-:W2:Y:S01]  /*02c0*/  FCHK P0, R0, R3 ;  /* 0x0000000300007302 */ /* 0x000ea20000000000 */
[----:B-1----:R-:W-:-:S04]  /*02d0*/  FFMA R7, -R3, R2, 1 ;  /* 0x3f80000003077423 */ /* 0x002fc80000000102 */
[----:B------:R-:W-:-:S04]  /*02e0*/  FFMA R7, R2, R7, R2 ;  /* 0x0000000702077223 */ /* 0x000fc80000000002 */
[----:B------:R-:W-:-:S04]  /*02f0*/  FFMA R2, R0, R7, RZ ;  /* 0x0000000700027223 */ /* 0x000fc800000000ff */
[----:B------:R-:W-:-:S04]  /*0300*/  FFMA R6, -R3, R2, R0 ;  /* 0x0000000203067223 */ /* 0x000fc80000000100 */
[----:B------:R-:W-:Y:S01]  /*0310*/  FFMA R2, R7, R6, R2 ;  /* 0x0000000607027223 */ /* 0x000fe20000000002 */
[----:B--2---:R-:W-:Y:S06]  /*0320*/  @!P0 BRA `(.L_x_34) ;  /* 0x00000000000c8947 */ /* 0x004fec0003800000 */
[----:B------:R-:W-:-:S07]  /*0330*/  MOV R2, 0x350 ;  /* 0x0000035000027802 */ /* 0x000fce0000000f00 */
[----:B0-----:R-:W-:Y:S05]  /*0340*/  CALL.REL.NOINC `($__internal_1_$__cuda_sm3x_div_rn_noftz_f32_slowpath) ;  /* 0x0000000400ac7944 */ /* 0x001fea0003c00000 */
[----:B------:R-:W-:-:S07]  /*0350*/  MOV R2, R0 ;  /* 0x0000000000027202 */ /* 0x000fce0000000f00 */
.L_x_34:
[----:B------:R-:W-:Y:S05]  /*0360*/  BSYNC.RECONVERGENT B1 ;  /* 0x0000000000017941 */ /* 0x000fea0003800200 */
.L_x_33:
[----:B------:R-:W1:Y:S01]  /*0370*/  MUFU.RCP R3, |R2| ;  /* 0x4000000200037308 */ /* 0x000e620000001000 */
[----:B------:R-:W-:Y:S01]  /*0380*/  FSETP.GT.AND P0, PT, |R2|, 1, PT ;  /* 0x3f8000000200780b */ /* 0x000fe20003f04200 */
[----:B------:R-:W-:Y:S01]  /*0390*/  IMAD.MOV.U32 R7, RZ, RZ, 0x3b2090aa ;  /* 0x3b2090aaff077424 */ /* 0x000fe200078e00ff */
[----:B------:R-:W-:Y:S01]  /*03a0*/  UMOV UR6, 0x54442d18 ;  /* 0x54442d1800067882 */ /* 0x000fe20000000000 */
[----:B------:R-:W-:Y:S01]  /*03b0*/  IMAD.MOV.U32 R6, RZ, RZ, 0x3f6ee581 ;  /* 0x3f6ee581ff067424 */ /* 0x000fe200078e00ff */
[----:B------:R-:W-:Y:S01]  /*03c0*/  UMOV UR7, 0x401921fb ;  /* 0x401921fb00077882 */ /* 0x000fe20000000000 */
[----:B-1----:R-:W-:-:S05]  /*03d0*/  FSEL R3, R3, |R2|, P0 ;  /* 0x4000000203037208 */ /* 0x002fca0000000000 */
[----:B------:R-:W-:-:S04]  /*03e0*/  FMUL R0, R3, R3 ;  /* 0x0000000303007220 */ /* 0x000fc80000400000 */
[----:B------:R-:W-:-:S04]  /*03f0*/  FFMA R7, R0, R7, -0.014396979473531246185 ;  /* 0xbc6be14f00077423 */ /* 0x000fc80000000007 */
[----:B------:R-:W-:-:S04]  /*0400*/  FFMA R7, R0, R7, 0.039849750697612762451 ;  /* 0x3d23397e00077423 */ /* 0x000fc80000000007 */
[----:B------:R-:W-:-:S04]  /*0410*/  FFMA R7, R0, R7, -0.072529748082160949707 ;  /* 0xbd948a7a00077423 */ /* 0x000fc80000000007 */
[----:B------:R-:W-:-:S04]  /*0420*/  FFMA R7, R0, R7, 0.10518480092287063599 ;  /* 0x3dd76b2100077423 */ /* 0x000fc80000000007 */
[----:B------:R-:W-:-:S04]  /*0430*/  FFMA R7, R0, R7, -0.14171802997589111328 ;  /* 0xbe111e8800077423 */ /* 0x000fc80000000007 */
[----:B------:R-:W-:-:S04]  /*0440*/  FFMA R7, R0, R7, 0.19988775253295898438 ;  /* 0x3e4caf6000077423 */ /* 0x000fc80000000007 */
[----:B------:R-:W-:-:S04]  /*0450*/  FFMA R7, R0, R7, -0.33332940936088562012 ;  /* 0xbeaaaa2700077423 */ /* 0x000fc80000000007 */
[----:B------:R-:W-:-:S04]  /*0460*/  FMUL R0, R0, R7 ;  /* 0x0000000700007220 */ /* 0x000fc80000400000 */
[----:B------:R-:W-:-:S04]  /*0470*/  FFMA R3, R3, R0, R3 ;  /* 0x0000000003037223 */ /* 0x000fc80000000003 */
[----:B------:R-:W-:Y:S01]  /*0480*/  @P0 FFMA R3, R6, 1.6832555532455444336, -R3 ;  /* 0x3fd774eb06030823 */ /* 0x000fe20000000803 */
[----:B------:R-:W-:-:S04]  /*0490*/  FSETP.NAN.AND P0, PT, |R2|, |R2|, PT ;  /* 0x400000020200720b */ /* 0x000fc80003f08200 */
[----:B------:R-:W-:-:S04]  /*04a0*/  LOP3.LUT R2, R3, 0x80000000, R2, 0xb8, !PT ;  /* 0x8000000003027812 */ /* 0x000fc800078eb802 */
[----:B------:R-:W-:-:S04]  /*04b0*/  FSEL R0, R2, R3, !P0 ;  /* 0x0000000302007208 */ /* 0x000fc80004000000 */
[----:B------:R-:W1:Y:S02]  /*04c0*/  F2F.F64.F32 R2, R0 ;  /* 0x0000000000027310 */ /* 0x000e640000201800 */
[----:B-1----:R-:W-:-:S10]  /*04d0*/  DADD R2, R2, UR6 ;  /* 0x0000000602027e29 */ /* 0x002fd40008000000 */
[----:B------:R-:W1:Y:S02]  /*04e0*/  F2F.F32.F64 R3, R2 ;  /* 0x0000000200037310 */ /* 0x000e640000301000 */
[----:B-1----:R-:W-:Y:S01]  /*04f0*/  STG.E desc[UR4][R4.64], R3 ;  /* 0x0000000304007986 */ /* 0x002fe2000c101904 */
[----:B------:R-:W-:Y:S05]  /*0500*/  EXIT ;  /* 0x000000000000794d */ /* 0x000fea0003800000 */
.L_x_32:
[----:B------:R-:W-:-:S13]  /*0510*/  FSETP.GT.AND P0, PT, R0, RZ, PT ;  /* 0x000000ff0000720b */ /* 0x000fda0003f04000 */
[----:B------:R-:W-:Y:S05]  /*0520*/  @!P0 BRA `(.L_x_31) ;  /* 0x0000000000888947 */ /* 0x000fea0003800000 */
        /* <DEDUP_REMOVED lines=12> */
.L_x_36:
[----:B------:R-:W-:Y:S05]  /*05f0*/  BSYNC.RECONVERGENT B1 ;  /* 0x0000000000017941 */ /* 0x000fea0003800200 */
.L_x_35:
[----:B------:R-:W1:Y:S01]  /*0600*/  MUFU.RCP R3, |R2| ;  /* 0x4000000200037308 */ /* 0x000e620000001000 */
[----:B------:R-:W-:Y:S01]  /*0610*/  FSETP.GT.AND P0, PT, |R2|, 1, PT ;  /* 0x3f8000000200780b */ /* 0x000fe20003f04200 */
[----:B------:R-:W-:Y:S02]  /*0620*/  IMAD.MOV.U32 R7, RZ, RZ, 0x3b2090aa ;  /* 0x3b2090aaff077424 */ /* 0x000fe400078e00ff */
[----:B------:R-:W-:Y:S01]  /*0630*/  IMAD.MOV.U32 R6, RZ, RZ, 0x3f6ee581 ;  /* 0x3f6ee581ff067424 */ /* 0x000fe200078e00ff */
        /* <DEDUP_REMOVED lines=14> */
[----:B------:R-:W-:-:S05]  /*0720*/  FSEL R3, R2, R3, !P0 ;  /* 0x0000000302037208 */ /* 0x000fca0004000000 */
[----:B------:R-:W-:Y:S01]  /*0730*/  STG.E desc[UR4][R4.64], R3 ;  /* 0x0000000304007986 */ /* 0x000fe2000c101904 */
[----:B------:R-:W-:Y:S05]  /*0740*/  EXIT ;  /* 0x000000000000794d */ /* 0x000fea0003800000 */
.L_x_31:
[----:B------:R-:W-:Y:S05]  /*0750*/  BSYNC.RECONVERGENT B0 ;  /* 0x0000000000007941 */ /* 0x000fea0003800200 */
.L_x_30:
[----:B------:R-:W-:-:S13]  /*0760*/  FSETP.GEU.AND P0, PT, R3, RZ, PT ;  /* 0x000000ff0300720b */ /* 0x000fda0003f0e000 */
[----:B------:R-:W-:Y:S05]  /*0770*/  @P0 EXIT ;  /* 0x000000000000094d */ /* 0x000fea0003800000 */
[----:B------:R-:W2:Y:S01]  /*0780*/  LDG.E R6, desc[UR4][R6.64] ;  /* 0x0000000406067981 */ /* 0x000ea2000c1e1900 */
[----:B------:R-:W0:Y:S01]  /*0790*/  MUFU.RCP R0, R3 ;  /* 0x0000000300007308 */ /* 0x000e220000001000 */
[----:B------:R-:W-:Y:S01]  /*07a0*/  BSSY.RECONVERGENT B0, `(.L_x_37) ;  /* 0x000000b000007945 */ /* 0x000fe20003800200 */
[----:B0-----:R-:W-:-:S04]  /*07b0*/  FFMA R9, -R3, R0, 1 ;  /* 0x3f80000003097423 */ /* 0x001fc80000000100 */
[----:B------:R-:W-:Y:S02]  /*07c0*/  FFMA R0, R0, R9, R0 ;  /* 0x0000000900007223 */ /* 0x000fe40000000000 */
[----:B--2---:R-:W0:Y:S02]  /*07d0*/  FCHK P0, R6, R3 ;  /* 0x0000000306007302 */ /* 0x004e240000000000 */
[----:B------:R-:W-:-:S04]  /*07e0*/  FFMA R9, R0, R6, RZ ;  /* 0x0000000600097223 */ /* 0x000fc800000000ff */
[----:B------:R-:W-:-:S04]  /*07f0*/  FFMA R2, -R3, R9, R6 ;  /* 0x0000000903027223 */ /* 0x000fc80000000106 */
[----:B------:R-:W-:Y:S01]  /*0800*/  FFMA R0, R0, R2, R9 ;  /* 0x0000000200007223 */ /* 0x000fe20000000009 */
[----:B0-----:R-:W-:Y:S06]  /*0810*/  @!P0 BRA `(.L_x_38) ;  /* 0x00000000000c8947 */ /* 0x001fec0003800000 */
[----:B------:R-:W-:Y:S02]  /*0820*/  MOV R0, R6 ;  /* 0x0000000600007202 */ /* 0x000fe40000000f00 */
[----:B------:R-:W-:-:S07]  /*0830*/  MOV R2, 0x850 ;  /* 0x0000085000027802 */ /* 0x000fce0000000f00 */
[----:B------:R-:W-:Y:S05]  /*0840*/  CALL.REL.NOINC `($__internal_1_$__cuda_sm3x_div_rn_noftz_f32_slowpath) ;  /* 0x00000000006c7944 */ /* 0x000fea0003c00000 */
.L_x_38:
[----:B------:R-:W-:Y:S05]  /*0850*/  BSYNC.RECONVERGENT B0 ;  /* 0x0000000000007941 */ /* 0x000fea0003800200 */
.L_x_37:
[----:B------:R-:W0:Y:S01]  /*0860*/  MUFU.RCP R3, |R0| ;  /* 0x4000000000037308 */ /* 0x000e220000001000 */
[----:B------:R-:W-:Y:S01]  /*0870*/  FSETP.GT.AND P0, PT, |R0|, 1, PT ;  /* 0x3f8000000000780b */ /* 0x000fe20003f04200 */
[----:B------:R-:W-:Y:S02]  /*0880*/  IMAD.MOV.U32 R7, RZ, RZ, 0x3b2090aa ;  /* 0x3b2090aaff077424 */ /* 0x000fe400078e00ff */
[----:B------:R-:W-:Y:S01]  /*0890*/  HFMA2 R6, -RZ, RZ, 1.857421875, -1409 ;  /* 0x3f6ee581ff067431 */ /* 0x000fe200000001ff */
[----:B------:R-:W-:Y:S01]  /*08a0*/  UMOV UR6, 0x54442d18 ;  /* 0x54442d1800067882 */ /* 0x000fe20000000000 */
[----:B------:R-:W-:Y:S01]  /*08b0*/  UMOV UR7, 0x400921fb ;  /* 0x400921fb00077882 */ /* 0x000fe20000000000 */
[----:B0-----:R-:W-:-:S05]  /*08c0*/  FSEL R3, R3, |R0|, P0 ;  /* 0x4000000003037208 */ /* 0x001fca0000000000 */
        /* <DEDUP_REMOVED lines=14> */
[----:B------:R-:W0:Y:S02]  /*09b0*/  F2F.F64.F32 R2, R0 ;  /* 0x0000000000027310 */ /* 0x000e240000201800 */
[----:B0-----:R-:W-:-:S10]  /*09c0*/  DADD R2, R2, UR6 ;  /* 0x0000000602027e29 */ /* 0x001fd40008000000 */
[----:B------:R-:W0:Y:S02]  /*09d0*/  F2F.F32.F64 R3, R2 ;  /* 0x0000000200037310 */ /* 0x000e240000301000 */
[----:B0-----:R-:W-:Y:S01]  /*09e0*/  STG.E desc[UR4][R4.64], R3 ;  /* 0x0000000304007986 */ /* 0x001fe2000c101904 */
[----:B------:R-:W-:Y:S05]  /*09f0*/  EXIT ;  /* 0x000000000000794d */ /* 0x000fea0003800000 */
        .weak           $__internal_1_$__cuda_sm3x_div_rn_noftz_f32_slowpath
        .type           $__internal_1_$__cuda_sm3x_div_rn_noftz_f32_slowpath,@function
        .size           $__internal_1_$__cuda_sm3x_div_rn_noftz_f32_slowpath,(.L_x_81 - $__internal_1_$__cuda_sm3x_div_rn_noftz_f32_slowpath)
$__internal_1_$__cuda_sm3x_div_rn_noftz_f32_slowpath:
[----:B------:R-:W-:Y:S01]  /*0a00*/  SHF.R.U32.HI R7, RZ, 0x17, R3 ;  /* 0x00000017ff077819 */ /* 0x000fe20000011603 */
[----:B------:R-:W-:Y:S01]  /*0a10*/  BSSY.RECONVERGENT B2, `(.L_x_39) ;  /* 0x0000062000027945 */ /* 0x000fe20003800200 */
[----:B------:R-:W-:Y:S02]  /*0a20*/  SHF.R.U32.HI R6, RZ, 0x17, R0 ;  /* 0x00000017ff067819 */ /* 0x000fe40000011600 */
[----:B------:R-:W-:Y:S02]  /*0a30*/  LOP3.LUT R12, R7, 0xff, RZ, 0xc0, !PT ;  /* 0x000000ff070c7812 */ /* 0x000fe400078ec0ff */
[----:B------:R-:W-:-:S03]  /*0a40*/  LOP3.LUT R10, R6, 0xff, RZ, 0xc0, !PT ;  /* 0x000000ff060a7812 */ /* 0x000fc600078ec0ff */
[----:B------:R-:W-:Y:S01]  /*0a50*/  VIADD R8, R12, 0xffffffff ;  /* 0xffffffff0c087836 */ /* 0x000fe20000000000 */
[----:B------:R-:W-:-:S04]  /*0a60*/  IADD3 R7, PT, PT, R10, -0x1, RZ ;  /* 0xffffffff0a077810 */ /* 0x000fc80007ffe0ff */
[----:B------:R-:W-:-:S04]  /*0a70*/  ISETP.GT.U32.AND P0, PT, R8, 0xfd, PT ;  /* 0x000000fd0800780c */ /* 0x000fc80003f04070 */
[----:B------:R-:W-:-:S13]  /*0a80*/  ISETP.GT.U32.OR P0, PT, R7, 0xfd, P0 ;  /* 0x000000fd0700780c */ /* 0x000fda0000704470 */
[----:B------:R-:W-:Y:S01]  /*0a90*/  @!P0 IMAD.MOV.U32 R6, RZ, RZ, RZ ;  /* 0x000000ffff068224 */ /* 0x000fe200078e00ff */
[----:B------:R-:W-:Y:S06]  /*0aa0*/  @!P0 BRA `(.L_x_40) ;  /* 0x00000000005c8947 */ /* 0x000fec0003800000 */
[----:B------:R-:W-:Y:S02]  /*0ab0*/  FSETP.GTU.FTZ.AND P0, PT, |R0|, +INF , PT ;  /* 0x7f8000000000780b */ /* 0x000fe40003f1c200 */
[----:B------:R-:W-:-:S04]  /*0ac0*/  FSETP.GTU.FTZ.AND P1, PT, |R3|, +INF , PT ;  /* 0x7f8000000300780b */ /* 0x000fc80003f3c200 */
[----:B------:R-:W-:-:S13]  /*0ad0*/  PLOP3.LUT P0, PT, P0, P1, PT, 0xf8, 0x8f ;  /* 0x00000000008f781c */ /* 0x000fda0000703f70 */
[----:B------:R-:W-:Y:S05]  /*0ae0*/  @P0 BRA `(.L_x_41) ;  /* 0x00000004004c0947 */ /* 0x000fea0003800000 */
[----:B------:R-:W-:-:S13]  /*0af0*/  LOP3.LUT P0, RZ, R3, 0x7fffffff, R0, 0xc8, !PT ;  /* 0x7fffffff03ff7812 */ /* 0x000fda000780c800 */
[----:B------:R-:W-:Y:S05]  /*0b00*/  @!P0 BRA `(.L_x_42) ;  /* 0x00000004003c8947 */ /* 0x000fea0003800000 */
[C---:B------:R-:W-:Y:S02]  /*0b10*/  FSETP.NEU.FTZ.AND P2, PT, |R0|.reuse, +INF , PT ;  /* 0x7f8000000000780b */ /* 0x040fe40003f5d200 */
[----:B------:R-:W-:Y:S02]  /*0b20*/  FSETP.NEU.FTZ.AND P1, PT, |R3|, +INF , PT ;  /* 0x7f8000000300780b */ /* 0x000fe40003f3d200 */
[----:B------:R-:W-:-:S11]  /*0b30*/  FSETP.NEU.FTZ.AND P0, PT, |R0|, +INF , PT ;  /* 0x7f8000000000780b */ /* 0x000fd60003f1d200 */
[----:B------:R-:W-:Y:S05]  /*0b40*/  @!P1 BRA !P2, `(.L_x_42) ;  /* 0x00000004002c9947 */ /* 0x000fea0005000000 */
[----:B------:R-:W-:-:S04]  /*0b50*/  LOP3.LUT P2, RZ, R0, 0x7fffffff, RZ, 0xc0, !PT ;  /* 0x7fffffff00ff7812 */ /* 0x000fc8000784c0ff */
[----:B------:R-:W-:-:S13]  /*0b60*/  PLOP3.LUT P1, PT, P1, P2, PT, 0x2f, 0xf2 ;  /* 0x0000000000f2781c */ /* 0x000fda0000f24577 */
[----:B------:R-:W-:Y:S05]  /*0b70*/  @P1 BRA `(.L_x_43) ;  /* 0x0000000400181947 */ /* 0x000fea0003800000 */
[----:B------:R-:W-:-:S04]  /*0b80*/  LOP3.LUT P1, RZ, R3, 0x7fffffff, RZ, 0xc0, !PT ;  /* 0x7fffffff03ff7812 */ /* 0x000fc8000782c0ff */
[----:B------:R-:W-:-:S13]  /*0b90*/  PLOP3.LUT P0, PT, P0, P1, PT, 0x2f, 0xf2 ;  /* 0x0000000000f2781c */ /* 0x000fda0000702577 */
[----:B------:R-:W-:Y:S05]  /*0ba0*/  @P0 BRA `(.L_x_44) ;  /* 0x0000000400000947 */ /* 0x000fea0003800000 */
[----:B------:R-:W-:Y:S02]  /*0bb0*/  ISETP.GE.AND P0, PT, R7, RZ, PT ;  /* 0x000000ff0700720c */ /* 0x000fe40003f06270 */
[----:B------:R-:W-:-:S11]  /*0bc0*/  ISETP.GE.AND P1, PT, R8, RZ, PT ;  /* 0x000000ff0800720c */ /* 0x000fd60003f26270 */
[----:B------:R-:W-:Y:S01]  /*0bd0*/  @P0 MOV R6, RZ ;  /* 0x000000ff00060202 */ /* 0x000fe20000000f00 */
[----:B------:R-:W-:Y:S02]  /*0be0*/  @!P0 IMAD.MOV.U32 R6, RZ, RZ, -0x40 ;  /* 0xffffffc0ff068424 */ /* 0x000fe400078e00ff */
[----:B------:R-:W-:Y:S01]  /*0bf0*/  @!P0 FFMA R0, R0, 1.84467440737095516160e+19, RZ ;  /* 0x5f80000000008823 */ /* 0x000fe200000000ff */
[----:B------:R-:W-:Y:S02]  /*0c00*/  @!P1 FFMA R3, R3, 1.84467440737095516160e+19, RZ ;  /* 0x5f80000003039823 */ /* 0x000fe400000000ff */
[----:B------:R-:W-:-:S07]  /*0c10*/  @!P1 IADD3 R6, PT, PT, R6, 0x40, RZ ;  /* 0x0000004006069810 */ /* 0x000fce0007ffe0ff */
.L_x_40:
[----:B------:R-:W-:Y:S01]  /*0c20*/  LEA R8, R12, 0xc0800000, 0x17 ;  /* 0xc08000000c087811 */ /* 0x000fe200078eb8ff */
[----:B------:R-:W-:Y:S04]  /*0c30*/  BSSY.RECONVERGENT B3, `(.L_x_45) ;  /* 0x0000036000037945 */ /* 0x000fe80003800200 */
[----:B------:R-:W-:Y:S01]  /*0c40*/  IMAD.IADD R8, R3, 0x1, -R8 ;  /* 0x0000000103087824 */ /* 0x000fe200078e0a08 */
[----:B------:R-:W-:-:S03]  /*0c50*/  IADD3 R3, PT, PT, R10, -0x7f, RZ ;  /* 0xffffff810a037810 */ /* 0x000fc60007ffe0ff */
[----:B------:R-:W0:Y:S01]  /*0c60*/  MUFU.RCP R7, R8 ;  /* 0x0000000800077308 */ /* 0x000e220000001000 */
[----:B------:R-:W-:Y:S01]  /*0c70*/  FADD.FTZ R9, -R8, -RZ ;  /* 0x800000ff08097221 */ /* 0x000fe20000010100 */
[----:B------:R-:W-:-:S03]  /*0c80*/  IMAD R0, R3, -0x800000, R0 ;  /* 0xff80000003007824 */ /* 0x000fc600078e0200 */
[----:B0-----:R-:W-:-:S04]  /*0c90*/  FFMA R10, R7, R9, 1 ;  /* 0x3f800000070a7423 */ /* 0x001fc80000000009 */
[----:B------:R-:W-:-:S04]  /*0ca0*/  FFMA R14, R7, R10, R7 ;  /* 0x0000000a070e7223 */ /* 0x000fc80000000007 */
[----:B------:R-:W-:-:S04]  /*0cb0*/  FFMA R7, R0, R14, RZ ;  /* 0x0000000e00077223 */ /* 0x000fc800000000ff */
[----:B------:R-:W-:-:S04]  /*0cc0*/  FFMA R10, R9, R7, R0 ;  /* 0x00000007090a7223 */ /* 0x000fc80000000000 */
[----:B------:R-:W-:Y:S01]  /*0cd0*/  FFMA R11, R14, R10, R7 ;  /* 0x0000000a0e0b7223 */ /* 0x000fe20000000007 */
[----:B------:R-:W-:-:S03]  /*0ce0*/  IADD3 R7, PT, PT, R3, 0x7f, -R12 ;  /* 0x0000007f03077810 */ /* 0x000fc60007ffe80c */
[----:B------:R-:W-:Y:S02]  /*0cf0*/  FFMA R10, R9, R11, R0 ;  /* 0x0000000b090a7223 */ /* 0x000fe40000000000 */
[----:B------:R-:W-:Y:S02]  /*0d00*/  IMAD.IADD R7, R7, 0x1, R6 ;  /* 0x0000000107077824 */ /* 0x000fe400078e0206 */
[----:B------:R-:W-:-:S05]  /*0d10*/  FFMA R0, R14, R10, R11 ;  /* 0x0000000a0e007223 */ /* 0x000fca000000000b */
[----:B------:R-:W-:-:S04]  /*0d20*/  SHF.R.U32.HI R3, RZ, 0x17, R0 ;  /* 0x00000017ff037819 */ /* 0x000fc80000011600 */
[----:B------:R-:W-:-:S04]  /*0d30*/  LOP3.LUT R3, R3, 0xff, RZ, 0xc0, !PT ;  /* 0x000000ff03037812 */ /* 0x000fc800078ec0ff */
[----:B------:R-:W-:-:S05]  /*0d40*/  IADD3 R9, PT, PT, R3, R7, RZ ;  /* 0x0000000703097210 */ /* 0x000fca0007ffe0ff */
[----:B------:R-:W-:-:S05]  /*0d50*/  VIADD R3, R9, 0xffffffff ;  /* 0xffffffff09037836 */ /* 0x000fca0000000000 */
[----:B------:R-:W-:-:S13]  /*0d60*/  ISETP.GE.U32.AND P0, PT, R3, 0xfe, PT ;  /* 0x000000fe0300780c */ /* 0x000fda0003f06070 */
[----:B------:R-:W-:Y:S05]  /*0d70*/  @!P0 BRA `(.L_x_46) ;  /* 0x0000000000808947 */ /* 0x000fea0003800000 */
[----:B------:R-:W-:-:S13]  /*0d80*/  ISETP.GT.AND P0, PT, R9, 0xfe, PT ;  /* 0x000000fe0900780c */ /* 0x000fda0003f04270 */
[----:B------:R-:W-:Y:S05]  /*0d90*/  @P0 BRA `(.L_x_47) ;  /* 0x00000000006c0947 */ /* 0x000fea0003800000 */
[----:B------:R-:W-:-:S13]  /*0da0*/  ISETP.GE.AND P0, PT, R9, 0x1, PT ;  /* 0x000000010900780c */ /* 0x000fda0003f06270 */
[----:B------:R-:W-:Y:S05]  /*0db0*/  @P0 BRA `(.L_x_48) ;  /* 0x0000000000740947 */ /* 0x000fea0003800000 */
[----:B------:R-:W-:Y:S02]  /*0dc0*/  ISETP.GE.AND P0, PT, R9, -0x18, PT ;  /* 0xffffffe80900780c */ /* 0x000fe40003f06270 */
[----:B------:R-:W-:-:S11]  /*0dd0*/  LOP3.LUT R0, R0, 0x80000000, RZ, 0xc0, !PT ;  /* 0x8000000000007812 */ /* 0x000fd600078ec0ff */
[----:B------:R-:W-:Y:S05]  /*0de0*/  @!P0 BRA `(.L_x_48) ;  /* 0x0000000000688947 */ /* 0x000fea0003800000 */
[CCC-:B------:R-:W-:Y:S01]  /*0df0*/  FFMA.RZ R3, R14.reuse, R10.reuse, R11.reuse ;  /* 0x0000000a0e037223 */ /* 0x1c0fe2000000c00b */
[C---:B------:R-:W-:Y:S01]  /*0e00*/  IADD3 R8, PT, PT, R9.reuse, 0x20, RZ ;  /* 0x0000002009087810 */ /* 0x040fe20007ffe0ff */
[CCC-:B------:R-:W-:Y:S01]  /*0e10*/  FFMA.RM R6, R14.reuse, R10.reuse, R11.reuse ;  /* 0x0000000a0e067223 */ /* 0x1c0fe2000000400b */
[----:B------:R-:W-:Y:S02]  /*0e20*/  ISETP.NE.AND P2, PT, R9, RZ, PT ;  /* 0x000000ff0900720c */ /* 0x000fe40003f45270 */
[----:B------:R-:W-:Y:S01]  /*0e30*/  LOP3.LUT R7, R3, 0x7fffff, RZ, 0xc0, !PT ;  /* 0x007fffff03077812 */ /* 0x000fe200078ec0ff */
[----:B------:R-:W-:Y:S01]  /*0e40*/  FFMA.RP R3, R14, R10, R11 ;  /* 0x0000000a0e037223 */ /* 0x000fe2000000800b */
[----:B------:R-:W-:Y:S01]  /*0e50*/  ISETP.NE.AND P1, PT, R9, RZ, PT ;  /* 0x000000ff0900720c */ /* 0x000fe20003f25270 */
[----:B------:R-:W-:Y:S01]  /*0e60*/  IMAD.MOV R9, RZ, RZ, -R9 ;  /* 0x000000ffff097224 */ /* 0x000fe200078e0a09 */
[----:B------:R-:W-:Y:S02]  /*0e70*/  LOP3.LUT R7, R7, 0x800000, RZ, 0xfc, !PT ;  /* 0x0080000007077812 */ /* 0x000fe400078efcff */
[----:B------:R-:W-:-:S02]  /*0e80*/  FSETP.NEU.FTZ.AND P0, PT, R3, R6, PT ;  /* 0x000000060300720b */ /* 0x000fc40003f1d000 */
[----:B------:R-:W-:Y:S02]  /*0e90*/  SHF.L.U32 R8, R7, R8, RZ ;  /* 0x0000000807087219 */ /* 0x000fe400000006ff */
[----:B------:R-:W-:Y:S02]  /*0ea0*/  SEL R6, R9, RZ, P2 ;  /* 0x000000ff09067207 */ /* 0x000fe40001000000 */
[----:B------:R-:W-:Y:S02]  /*0eb0*/  ISETP.NE.AND P1, PT, R8, RZ, P1 ;  /* 0x000000ff0800720c */ /* 0x000fe40000f25270 */
[----:B------:R-:W-:Y:S02]  /*0ec0*/  SHF.R.U32.HI R6, RZ, R6, R7 ;  /* 0x00000006ff067219 */ /* 0x000fe40000011607 */
[----:B------:R-:W-:Y:S02]  /*0ed0*/  PLOP3.LUT P0, PT, P0, P1, PT, 0xf8, 0x8f ;  /* 0x00000000008f781c */ /* 0x000fe40000703f70 */
[----:B------:R-:W-:-:S02]  /*0ee0*/  SHF.R.U32.HI R8, RZ, 0x1, R6 ;  /* 0x00000001ff087819 */ /* 0x000fc40000011606 */
[----:B------:R-:W-:-:S04]  /*0ef0*/  SEL R3, RZ, 0x1, !P0 ;  /* 0x00000001ff037807 */ /* 0x000fc80004000000 */
[----:B------:R-:W-:-:S04]  /*0f00*/  LOP3.LUT R3, R3, 0x1, R8, 0xf8, !PT ;  /* 0x0000000103037812 */ /* 0x000fc800078ef808 */
[----:B------:R-:W-:-:S04]  /*0f10*/  LOP3.LUT R3, R3, R6, RZ, 0xc0, !PT ;  /* 0x0000000603037212 */ /* 0x000fc800078ec0ff */
[----:B------:R-:W-:-:S04]  /*0f20*/  IADD3 R3, PT, PT, R8, R3, RZ ;  /* 0x0000000308037210 */ /* 0x000fc80007ffe0ff */
[----:B------:R-:W-:Y:S01]  /*0f30*/  LOP3.LUT R0, R3, R0, RZ, 0xfc, !PT ;  /* 0x0000000003007212 */ /* 0x000fe200078efcff */
[----:B------:R-:W-:Y:S06]  /*0f40*/  BRA `(.L_x_48) ;  /* 0x0000000000107947 */ /* 0x000fec0003800000 */
.L_x_47:
[----:B------:R-:W-:-:S04]  /*0f50*/  LOP3.LUT R0, R0, 0x80000000, RZ, 0xc0, !PT ;  /* 0x8000000000007812 */ /* 0x000fc800078ec0ff */
[----:B------:R-:W-:Y:S01]  /*0f60*/  LOP3.LUT R0, R0, 0x7f800000, RZ, 0xfc, !PT ;  /* 0x7f80000000007812 */ /* 0x000fe200078efcff */
[----:B------:R-:W-:Y:S06]  /*0f70*/  BRA `(.L_x_48) ;  /* 0x0000000000047947 */ /* 0x000fec0003800000 */
.L_x_46:
[----:B------:R-:W-:-:S07]  /*0f80*/  IMAD R0, R7, 0x800000, R0 ;  /* 0x0080000007007824 */ /* 0x000fce00078e0200 */
.L_x_48:
[----:B------:R-:W-:Y:S05]  /*0f90*/  BSYNC.RECONVERGENT B3 ;  /* 0x0000000000037941 */ /* 0x000fea0003800200 */
.L_x_45:
[----:B------:R-:W-:Y:S05]  /*0fa0*/  BRA `(.L_x_49) ;  /* 0x0000000000207947 */ /* 0x000fea0003800000 */
.L_x_44:
[----:B------:R-:W-:-:S04]  /*0fb0*/  LOP3.LUT R0, R3, 0x80000000, R0, 0x48, !PT ;  /* 0x8000000003007812 */ /* 0x000fc800078e4800 */
[----:B------:R-:W-:Y:S01]  /*0fc0*/  LOP3.LUT R0, R0, 0x7f800000, RZ, 0xfc, !PT ;  /* 0x7f80000000007812 */ /* 0x000fe200078efcff */
[----:B------:R-:W-:Y:S06]  /*0fd0*/  BRA `(.L_x_49) ;  /* 0x0000000000147947 */ /* 0x000fec0003800000 */
.L_x_43:
[----:B------:R-:W-:Y:S01]  /*0fe0*/  LOP3.LUT R0, R3, 0x80000000, R0, 0x48, !PT ;  /* 0x8000000003007812 */ /* 0x000fe200078e4800 */
[----:B------:R-:W-:Y:S06]  /*0ff0*/  BRA `(.L_x_49) ;  /* 0x00000000000c7947 */ /* 0x000fec0003800000 */
.L_x_42:
[----:B------:R-:W0:Y:S01]  /*1000*/  MUFU.RSQ R0, -QNAN ;  /* 0xffc0000000007908 */ /* 0x000e220000001400 */
[----:B------:R-:W-:Y:S05]  /*1010*/  BRA `(.L_x_49) ;  /* 0x0000000000047947 */ /* 0x000fea0003800000 */
.L_x_41:
[----:B------:R-:W-:-:S07]  /*1020*/  FADD.FTZ R0, R0, R3 ;  /* 0x0000000300007221 */ /* 0x000fce0000010000 */
.L_x_49:
[----:B------:R-:W-:Y:S05]  /*1030*/  BSYNC.RECONVERGENT B2 ;  /* 0x0000000000027941 */ /* 0x000fea0003800200 */
.L_x_39:
[----:B------:R-:W-:-:S04]  /*1040*/  HFMA2 R3, -RZ, RZ, 0, 0 ;  /* 0x00000000ff037431 */ /* 0x000fc800000001ff */
[----:B0-----:R-:W-:Y:S05]  /*1050*/  RET.REL.NODEC R2 `(_Z9get_thetaPfS_S_ii) ;  /* 0xffffffec02e87950 */ /* 0x001fea0003c3ffff */
.L_x_50:
        /* <DEDUP_REMOVED lines=10> */
.L_x_81:


//--------------------- .text._Z7laplacePfS_ffii  --------------------------
	.section	.text._Z7laplacePfS_ffii,"ax",@progbits
	.align	128
        .global         _Z7laplacePfS_ffii
        .type           _Z7laplacePfS_ffii,@function
        .size           _Z7laplacePfS_ffii,(.L_x_82 - _Z7laplacePfS_ffii)
        .other          _Z7laplacePfS_ffii,@"STO_CUDA_ENTRY STV_DEFAULT"
_Z7laplacePfS_ffii:
.text._Z7laplacePfS_ffii:
        /* <DEDUP_REMOVED lines=13> */
[----:B------:R-:W0:Y:S01]  /*00d0*/  I2F.U32.RP R2, R7 ;  /* 0x0000000700027306 */ /* 0x000e220000209000 */
[----:B------:R-:W-:Y:S01]  /*00e0*/  VIADD R10, R11, 0x1 ;  /* 0x000000010b0a7836 */ /* 0x000fe20000000000 */
[----:B------:R-:W1:Y:S01]  /*00f0*/  LDC.64 R20, c[0x0][0x380] ;  /* 0x0000e000ff147b82 */ /* 0x000e620000000a00 */
[----:B------:R-:W2:Y:S05]  /*0100*/  LDCU.64 UR4, c[0x0][0x358] ;  /* 0x00006b00ff0477ac */ /* 0x000eaa0008000a00 */
[----:B0-----:R-:W0:Y:S02]  /*0110*/  MUFU.RCP R2, R2 ;  /* 0x0000000200027308 */ /* 0x001e240000001000 */
[----:B0-----:R-:W-:-:S06]  /*0120*/  VIADD R4, R2, 0xffffffe ;  /* 0x0ffffffe02047836 */ /* 0x001fcc0000000000 */
[----:B------:R0:W3:Y:S02]  /*0130*/  F2I.FTZ.U32.TRUNC.NTZ R5, R4 ;  /* 0x0000000400057305 */ /* 0x0000e4000021f000 */
[----:B0-----:R-:W-:Y:S02]  /*0140*/  IMAD.MOV.U32 R4, RZ, RZ, RZ ;  /* 0x000000ffff047224 */ /* 0x001fe400078e00ff */
[----:B---3--:R-:W-:-:S04]  /*0150*/  IMAD.MOV R0, RZ, RZ, -R5 ;  /* 0x000000ffff007224 */ /* 0x008fc800078e0a05 */
[----:B------:R-:W-:Y:S01]  /*0160*/  IMAD R9, R0, R7, RZ ;  /* 0x0000000700097224 */ /* 0x000fe200078e02ff */
[----:B------:R-:W-:-:S03]  /*0170*/  IADD3 R0, PT, PT, R11, -0x1, R7 ;  /* 0xffffffff0b007810 */ /* 0x000fc60007ffe007 */
[----:B------:R-:W-:-:S04]  /*0180*/  IMAD.HI.U32 R5, R5, R9, R4 ;  /* 0x0000000905057227 */ /* 0x000fc800078e0004 */
[----:B------:R-:W-:Y:S02]  /*0190*/  IMAD R4, R11, R6, R3 ;  /* 0x000000060b047224 */ /* 0x000fe400078e0203 */
[----:B------:R-:W-:-:S04]  /*01a0*/  IMAD.HI.U32 R8, R5, R0, RZ ;  /* 0x0000000005087227 */ /* 0x000fc800078e00ff */
[----:B------:R-:W-:-:S04]  /*01b0*/  IMAD.HI.U32 R5, R5, R10, RZ ;  /* 0x0000000a05057227 */ /* 0x000fc800078e00ff */
[----:B------:R-:W-:Y:S01]  /*01c0*/  IMAD.MOV R8, RZ, RZ, -R8 ;  /* 0x000000ffff087224 */ /* 0x000fe200078e0a08 */
[----:B------:R-:W-:Y:S01]  /*01d0*/  IADD3 R5, PT, PT, -R5, RZ, RZ ;  /* 0x000000ff05057210 */ /* 0x000fe20007ffe1ff */
[----:B-1----:R-:W-:-:S04]  /*01e0*/  IMAD.WIDE R14, R4, 0x4, R20 ;  /* 0x00000004040e7825 */ /* 0x002fc800078e0214 */
[C---:B------:R-:W-:Y:S02]  /*01f0*/  IMAD R0, R7.reuse, R8, R0 ;  /* 0x0000000807007224 */ /* 0x040fe400078e0200 */
[----:B------:R-:W-:Y:S01]  /*0200*/  IMAD R10, R7, R5, R10 ;  /* 0x00000005070a7224 */ /* 0x000fe200078e020a */
[-C--:B------:R-:W-:Y:S01]  /*0210*/  LOP3.LUT R5, RZ, R7.reuse, RZ, 0x33, !PT ;  /* 0x00000007ff057212 */ /* 0x080fe200078e33ff */
[----:B--2---:R-:W2:Y:S01]  /*0220*/  LDG.E R14, desc[UR4][R14.64] ;  /* 0x000000040e0e7981 */ /* 0x004ea2000c1e1900 */
[-C--:B------:R-:W-:Y:S01]  /*0230*/  ISETP.GE.U32.AND P0, PT, R0, R7.reuse, PT ;  /* 0x000000070000720c */ /* 0x080fe20003f06070 */
[----:B------:R-:W0:Y:S01]  /*0240*/  LDC R8, c[0x0][0x390] ;  /* 0x0000e400ff087b82 */ /* 0x000e220000000800 */
[----:B------:R-:W-:-:S11]  /*0250*/  ISETP.GE.U32.AND P1, PT, R10, R7, PT ;  /* 0x000000070a00720c */ /* 0x000fd60003f26070 */
[--C-:B------:R-:W-:Y:S02]  /*0260*/  @P0 IMAD.IADD R0, R0, 0x1, -R7.reuse ;  /* 0x0000000100000824 */ /* 0x100fe400078e0a07 */
[----:B------:R-:W-:Y:S01]  /*0270*/  @P1 IMAD.IADD R10, R10, 0x1, -R7 ;  /* 0x000000010a0a1824 */ /* 0x000fe200078e0a07 */
[----:B------:R-:W-:Y:S02]  /*0280*/  ISETP.NE.U32.AND P1, PT, R7, RZ, PT ;  /* 0x000000ff0700720c */ /* 0x000fe40003f25070 */
[-C--:B------:R-:W-:Y:S02]  /*0290*/  ISETP.GE.U32.AND P0, PT, R0, R7.reuse, PT ;  /* 0x000000070000720c */ /* 0x080fe40003f06070 */
[----:B------:R-:W-:-:S11]  /*02a0*/  ISETP.GE.U32.AND P2, PT, R10, R7, PT ;  /* 0x000000070a00720c */ /* 0x000fd60003f46070 */
[--C-:B------:R-:W-:Y:S02]  /*02b0*/  @P0 IMAD.IADD R0, R0, 0x1, -R7.reuse ;  /* 0x0000000100000824 */ /* 0x100fe400078e0a07 */
[----:B------:R-:W-:-:S03]  /*02c0*/  @P2 IMAD.IADD R10, R10, 0x1, -R7 ;  /* 0x000000010a0a2824 */ /* 0x000fc600078e0a07 */
[C---:B------:R-:W-:Y:S02]  /*02d0*/  SEL R0, R5.reuse, R0, !P1 ;  /* 0x0000000005007207 */ /* 0x040fe40004800000 */
[----:B------:R-:W-:-:S03]  /*02e0*/  SEL R5, R5, R10, !P1 ;  /* 0x0000000a05057207 */ /* 0x000fc60004800000 */
[-CC-:B------:R-:W-:Y:S02]  /*02f0*/  IMAD R13, R0, R6.reuse, R3.reuse ;  /* 0x00000006000d7224 */ /* 0x180fe400078e0203 */
[----:B------:R-:W-:Y:S02]  /*0300*/  IMAD R5, R5, R6, R3 ;  /* 0x0000000605057224 */ /* 0x000fe400078e0203 */
[----:B------:R-:W-:-:S04]  /*0310*/  IMAD.WIDE R12, R13, 0x4, R20 ;  /* 0x000000040d0c7825 */ /* 0x000fc800078e0214 */
[----:B------:R-:W-:Y:S02]  /*0320*/  IMAD.WIDE R20, R5, 0x4, R20 ;  /* 0x0000000405147825 */ /* 0x000fe400078e0214 */
[----:B------:R1:W3:Y:S04]  /*0330*/  LDG.E R5, desc[UR4][R12.64] ;  /* 0x000000040c057981 */ /* 0x0002e8000c1e1900 */
[----:B------:R4:W3:Y:S01]  /*0340*/  LDG.E R10, desc[UR4][R20.64] ;  /* 0x00000004140a7981 */ /* 0x0008e2000c1e1900 */
[----:B------:R-:W-:-:S04]  /*0350*/  IABS R0, R6 ;  /* 0x0000000600007213 */ /* 0x000fc80000000000 */
[----:B------:R-:W5:Y:S01]  /*0360*/  I2F.RP R7, R0 ;  /* 0x0000000000077306 */ /* 0x000f620000209400 */
[----:B0-----:R-:W-:-:S07]  /*0370*/  FMUL R8, R8, R8 ;  /* 0x0000000808087220 */ /* 0x001fce0000400000 */
[----:B------:R-:W0:Y:S08]  /*0380*/  F2F.F64.F32 R8, R8 ;  /* 0x0000000800087310 */ /* 0x000e300000201800 */
[----:B-----5:R-:W5:Y:S08]  /*0390*/  MUFU.RCP R7, R7 ;  /* 0x0000000700077308 */ /* 0x020f700000001000 */
[----:B0-----:R-:W1:Y:S01]  /*03a0*/  MUFU.RCP64H R17, R9 ;  /* 0x0000000900117308 */ /* 0x001e620000001800 */
[----:B-----5:R-:W-:-:S07]  /*03b0*/  IADD3 R18, PT, PT, R7, 0xffffffe, RZ ;  /* 0x0ffffffe07127810 */ /* 0x020fce0007ffe0ff */
[----:B------:R0:W5:Y:S01]  /*03c0*/  F2I.FTZ.U32.TRUNC.NTZ R19, R18 ;  /* 0x0000001200137305 */ /* 0x000162000021f000 */
[----:B------:R-:W-:Y:S01]  /*03d0*/  IMAD.MOV.U32 R16, RZ, RZ, 0x1 ;  /* 0x00000001ff107424 */ /* 0x000fe200078e00ff */
[----:B------:R-:W-:-:S05]  /*03e0*/  IADD3 R2, PT, PT, R3, -0x1, R6 ;  /* 0xffffffff03027810 */ /* 0x000fca0007ffe006 */
[----:B-1----:R-:W-:Y:S01]  /*03f0*/  DFMA R12, -R8, R16, 1 ;  /* 0x3ff00000080c742b */ /* 0x002fe20000000110 */
[----:B0-----:R-:W-:Y:S02]  /*0400*/  IMAD.MOV.U32 R18, RZ, RZ, RZ ;  /* 0x000000ffff127224 */ /* 0x001fe400078e00ff */
[----:B-----5:R-:W-:-:S04]  /*0410*/  IMAD.MOV R15, RZ, RZ, -R19 ;  /* 0x000000ffff0f7224 */ /* 0x020fc800078e0a13 */
[----:B------:R-:W-:Y:S01]  /*0420*/  IMAD R7, R15, R0, RZ ;  /* 0x000000000f077224 */ /* 0x000fe200078e02ff */
[----:B------:R-:W-:Y:S01]  /*0430*/  IABS R15, R2 ;  /* 0x00000002000f7213 */ /* 0x000fe20000000000 */
[----:B------:R-:W-:Y:S02]  /*0440*/  DFMA R12, R12, R12, R12 ;  /* 0x0000000c0c0c722b */ /* 0x000fe4000000000c */
[----:B------:R-:W-:Y:S01]  /*0450*/  IMAD.HI.U32 R18, R19, R7, R18 ;  /* 0x0000000713127227 */ /* 0x000fe200078e0012 */
[----:B------:R-:W-:-:S03]  /*0460*/  MOV R19, R15 ;  /* 0x0000000f00137202 */ /* 0x000fc60000000f00 */
[----:B------:R-:W-:Y:S02]  /*0470*/  VIADD R3, R3, 0x1 ;  /* 0x0000000103037836 */ /* 0x000fe40000000000 */
[----:B----4-:R-:W-:Y:S01]  /*0480*/  IMAD.HI.U32 R20, R18, R19, RZ ;  /* 0x0000001312147227 */ /* 0x010fe200078e00ff */
[----:B------:R-:W-:Y:S02]  /*0490*/  DFMA R16, R16, R12, R16 ;  /* 0x0000000c1010722b */ /* 0x000fe40000000010 */
[----:B------:R-:W-:Y:S01]  /*04a0*/  IABS R7, R3 ;  /* 0x0000000300077213 */ /* 0x000fe20000000000 */
[----:B------:R-:W-:-:S04]  /*04b0*/  IMAD.MOV R20, RZ, RZ, -R20 ;  /* 0x000000ffff147224 */ /* 0x000fc800078e0a14 */
[----:B------:R-:W-:Y:S01]  /*04c0*/  IMAD.HI.U32 R18, R18, R7, RZ ;  /* 0x0000000712127227 */ /* 0x000fe200078e00ff */
[----:B------:R-:W-:Y:S01]  /*04d0*/  BSSY.RECONVERGENT B0, `(.L_x_51) ;  /* 0x000002b000007945 */ /* 0x000fe20003800200 */
[----:B--2---:R-:W0:Y:S02]  /*04e0*/  F2F.F64.F32 R14, R14 ;  /* 0x0000000e000e7310 */ /* 0x004e240000201800 */
[----:B0-----:R-:W-:Y:S01]  /*04f0*/  DADD R14, R14, R14 ;  /* 0x000000000e0e7229 */ /* 0x001fe2000000000e */
[----:B---3--:R-:W-:-:S05]  /*0500*/  FADD R10, R5, R10 ;  /* 0x0000000a050a7221 */ /* 0x008fca0000000000 */
[----:B------:R-:W0:Y:S01]  /*0510*/  F2F.F64.F32 R12, R10 ;  /* 0x0000000a000c7310 */ /* 0x000e220000201800 */
[----:B------:R-:W-:Y:S02]  /*0520*/  IMAD R5, R0, R20, R19 ;  /* 0x0000001400057224 */ /* 0x000fe400078e0213 */
[----:B------:R-:W-:Y:S01]  /*0530*/  IMAD.MOV R20, RZ, RZ, -R18 ;  /* 0x000000ffff147224 */ /* 0x000fe200078e0a12 */
[----:B------:R-:W-:-:S03]  /*0540*/  DFMA R18, -R8, R16, 1 ;  /* 0x3ff000000812742b */ /* 0x000fc60000000110 */
[C---:B------:R-:W-:Y:S01]  /*0550*/  IMAD R7, R0.reuse, R20, R7 ;  /* 0x0000001400077224 */ /* 0x040fe200078e0207 */
[----:B------:R-:W-:-:S04]  /*0560*/  ISETP.GT.U32.AND P0, PT, R0, R5, PT ;  /* 0x000000050000720c */ /* 0x000fc80003f04070 */
[----:B------:R-:W-:Y:S02]  /*0570*/  DFMA R18, R16, R18, R16 ;  /* 0x000000121012722b */ /* 0x000fe40000000010 */
[----:B0-----:R-:W-:Y:S01]  /*0580*/  DADD R12, R12, -R14 ;  /* 0x000000000c0c7229 */ /* 0x001fe2000000080e */
[----:B------:R-:W-:-:S07]  /*0590*/  ISETP.GT.U32.AND P1, PT, R0, R7, PT ;  /* 0x000000070000720c */ /* 0x000fce0003f24070 */
[----:B------:R-:W-:Y:S01]  /*05a0*/  DMUL R16, R12, R18 ;  /* 0x000000120c107228 */ /* 0x000fe20000000000 */
[----:B------:R-:W-:-:S05]  /*05b0*/  @!P0 IMAD.IADD R5, R5, 0x1, -R0 ;  /* 0x0000000105058824 */ /* 0x000fca00078e0a00 */
[----:B------:R-:W-:Y:S02]  /*05c0*/  @!P1 IMAD.IADD R7, R7, 0x1, -R0 ;  /* 0x0000000107079824 */ /* 0x000fe400078e0a00 */
[----:B------:R-:W-:Y:S01]  /*05d0*/  DFMA R20, -R8, R16, R12 ;  /* 0x000000100814722b */ /* 0x000fe2000000010c */
[C---:B------:R-:W-:Y:S02]  /*05e0*/  ISETP.GT.U32.AND P2, PT, R0.reuse, R5, PT ;  /* 0x000000050000720c */ /* 0x040fe40003f44070 */
[----:B------:R-:W-:Y:S02]  /*05f0*/  ISETP.GT.U32.AND P3, PT, R0, R7, PT ;  /* 0x000000070000720c */ /* 0x000fe40003f64070 */
[----:B------:R-:W-:Y:S02]  /*0600*/  ISETP.GE.AND P0, PT, R2, RZ, PT ;  /* 0x000000ff0200720c */ /* 0x000fe40003f06270 */
[----:B------:R-:W-:Y:S01]  /*0610*/  ISETP.GE.AND P1, PT, R3, RZ, PT ;  /* 0x000000ff0300720c */ /* 0x000fe20003f26270 */
[----:B------:R-:W-:-:S06]  /*0620*/  DFMA R2, R18, R20, R16 ;  /* 0x000000141202722b */ /* 0x000fcc0000000010 */
[----:B------:R-:W-:Y:S02]  /*0630*/  @!P2 IADD3 R5, PT, PT, R5, -R0, RZ ;  /* 0x800000000505a210 */ /* 0x000fe40007ffe0ff */
[----:B------:R-:W-:Y:S02]  /*0640*/  @!P3 IMAD.IADD R7, R7, 0x1, -R0 ;  /* 0x000000010707b824 */ /* 0x000fe400078e0a00 */
[----:B------:R-:W-:Y:S01]  /*0650*/  FFMA R10, RZ, R9, R3 ;  /* 0x00000009ff0a7223 */ /* 0x000fe20000000003 */
[----:B------:R-:W-:Y:S02]  /*0660*/  @!P0 IMAD.MOV R5, RZ, RZ, -R5 ;  /* 0x000000ffff058224 */ /* 0x000fe400078e0a05 */
[----:B------:R-:W-:Y:S01]  /*0670*/  @!P1 IMAD.MOV R7, RZ, RZ, -R7 ;  /* 0x000000ffff079224 */ /* 0x000fe200078e0a07 */
[----:B------:R-:W-:Y:S02]  /*0680*/  FSETP.GEU.AND P1, PT, |R13|, 6.5827683646048100446e-37, PT ;  /* 0x036000000d00780b */ /* 0x000fe40003f2e200 */
[----:B------:R-:W-:-:S02]  /*0690*/  FSETP.GT.AND P0, PT, |R10|, 1.469367938527859385e-39, PT ;  /* 0x001000000a00780b */ /* 0x000fc40003f04200 */
[----:B------:R-:W-:Y:S02]  /*06a0*/  ISETP.NE.AND P2, PT, R6, RZ, PT ;  /* 0x000000ff0600720c */ /* 0x000fe40003f45270 */
[----:B------:R-:W-:-:S04]  /*06b0*/  LOP3.LUT R0, RZ, R6, RZ, 0x33, !PT ;  /* 0x00000006ff007212 */ /* 0x000fc800078e33ff */
[C---:B------:R-:W-:Y:S02]  /*06c0*/  SEL R5, R0.reuse, R5, !P2 ;  /* 0x0000000500057207 */ /* 0x040fe40005000000 */
[----:B------:R-:W-:-:S03]  /*06d0*/  SEL R0, R0, R7, !P2 ;  /* 0x0000000700007207 */ /* 0x000fc60005000000 */
[CC--:B------:R-:W-:Y:S02]  /*06e0*/  IMAD R5, R11.reuse, R6.reuse, R5 ;  /* 0x000000060b057224 */ /* 0x0c0fe400078e0205 */
[----:B------:R-:W-:Y:S01]  /*06f0*/  IMAD R6, R11, R6, R0 ;  /* 0x000000060b067224 */ /* 0x000fe200078e0200 */
[----:B------:R-:W-:Y:S06]  /*0700*/  @P0 BRA P1, `(.L_x_52) ;  /* 0x00000000001c0947 */ /* 0x000fec0000800000 */
[----:B------:R-:W-:Y:S01]  /*0710*/  IMAD.MOV.U32 R7, RZ, RZ, R12 ;  /* 0x000000ffff077224 */ /* 0x000fe200078e000c */
[----:B------:R-:W-:Y:S01]  /*0720*/  MOV R16, R13 ;  /* 0x0000000d00107202 */ /* 0x000fe20000000f00 */
[----:B------:R-:W-:Y:S01]  /*0730*/  IMAD.MOV.U32 R11, RZ, RZ, R9 ;  /* 0x000000ffff0b7224 */ /* 0x000fe200078e0009 */
[----:B------:R-:W-:-:S07]  /*0740*/  MOV R0, 0x760 ;  /* 0x0000076000007802 */ /* 0x000fce0000000f00 */
[----:B------:R-:W-:Y:S05]  /*0750*/  CALL.REL.NOINC `($__internal_2_$__cuda_sm20_div_rn_f64_full) ;  /* 0x0000000000ac7944 */ /* 0x000fea0003c00000 */
[----:B------:R-:W-:Y:S02]  /*0760*/  IMAD.MOV.U32 R2, RZ, RZ, R18 ;  /* 0x000000ffff027224 */ /* 0x000fe400078e0012 */
[----:B------:R-:W-:-:S07]  /*0770*/  IMAD.MOV.U32 R3, RZ, RZ, R19 ;  /* 0x000000ffff037224 */ /* 0x000fce00078e0013 */
.L_x_52:
[----:B------:R-:W-:Y:S05]  /*0780*/  BSYNC.RECONVERGENT B0 ;  /* 0x0000000000007941 */ /* 0x000fea0003800200 */
.L_x_51:
[----:B------:R-:W0:Y:S02]  /*0790*/  LDC.64 R8, c[0x0][0x380] ;  /* 0x0000e000ff087b82 */ /* 0x000e240000000a00 */
[----:B0-----:R-:W-:-:S04]  /*07a0*/  IMAD.WIDE R10, R5, 0x4, R8 ;  /* 0x00000004050a7825 */ /* 0x001fc800078e0208 */
[----:B------:R-:W-:Y:S02]  /*07b0*/  IMAD.WIDE R6, R6, 0x4, R8 ;  /* 0x0000000406067825 */ /* 0x000fe400078e0208 */
[----:B------:R-:W2:Y:S01]  /*07c0*/  LDG.E R10, desc[UR4][R10.64] ;  /* 0x000000040a0a7981 */ /* 0x000ea2000c1e1900 */
[----:B------:R-:W0:Y:S03]  /*07d0*/  LDC R8, c[0x0][0x394] ;  /* 0x0000e500ff087b82 */ /* 0x000e260000000800 */
[----:B------:R-:W2:Y:S01]  /*07e0*/  LDG.E R7, desc[UR4][R6.64] ;  /* 0x0000000406077981 */ /* 0x000ea2000c1e1900 */
[----:B------:R-:W-:Y:S01]  /*07f0*/  IMAD.MOV.U32 R16, RZ, RZ, 0x1 ;  /* 0x00000001ff107424 */ /* 0x000fe200078e00ff */
[----:B------:R-:W-:Y:S01]  /*0800*/  BSSY.RECONVERGENT B0, `(.L_x_53) ;  /* 0x000001a000007945 */ /* 0x000fe20003800200 */
[----:B0-----:R-:W-:-:S06]  /*0810*/  FMUL R8, R8, R8 ;  /* 0x0000000808087220 */ /* 0x001fcc0000400000 */
[----:B------:R-:W0:Y:S08]  /*0820*/  F2F.F64.F32 R8, R8 ;  /* 0x0000000800087310 */ /* 0x000e300000201800 */
[----:B0-----:R-:W0:Y:S02]  /*0830*/  MUFU.RCP64H R17, R9 ;  /* 0x0000000900117308 */ /* 0x001e240000001800 */
[----:B0-----:R-:W-:-:S08]  /*0840*/  DFMA R12, -R8, R16, 1 ;  /* 0x3ff00000080c742b */ /* 0x001fd00000000110 */
[----:B------:R-:W-:-:S08]  /*0850*/  DFMA R18, R12, R12, R12 ;  /* 0x0000000c0c12722b */ /* 0x000fd0000000000c */
[----:B------:R-:W-:Y:S01]  /*0860*/  DFMA R18, R16, R18, R16 ;  /* 0x000000121012722b */ /* 0x000fe20000000010 */
[----:B--2---:R-:W-:-:S07]  /*0870*/  FADD R0, R10, R7 ;  /* 0x000000070a007221 */ /* 0x004fce0000000000 */
[----:B------:R-:W-:Y:S01]  /*0880*/  DFMA R6, -R8, R18, 1 ;  /* 0x3ff000000806742b */ /* 0x000fe20000000112 */
[----:B------:R-:W0:Y:S07]  /*0890*/  F2F.F64.F32 R12, R0 ;  /* 0x00000000000c7310 */ /* 0x000e2e0000201800 */
[----:B------:R-:W-:Y:S02]  /*08a0*/  DFMA R6, R18, R6, R18 ;  /* 0x000000061206722b */ /* 0x000fe40000000012 */
[----:B0-----:R-:W-:-:S08]  /*08b0*/  DADD R14, -R14, R12 ;  /* 0x000000000e0e7229 */ /* 0x001fd0000000010c */
[----:B------:R-:W-:Y:S02]  /*08c0*/  DMUL R10, R14, R6 ;  /* 0x000000060e0a7228 */ /* 0x000fe40000000000 */
[----:B------:R-:W-:-:S06]  /*08d0*/  FSETP.GEU.AND P1, PT, |R15|, 6.5827683646048100446e-37, PT ;  /* 0x036000000f00780b */ /* 0x000fcc0003f2e200 */
[----:B------:R-:W-:-:S08]  /*08e0*/  DFMA R12, -R8, R10, R14 ;  /* 0x0000000a080c722b */ /* 0x000fd0000000010e */
[----:B------:R-:W-:-:S10]  /*08f0*/  DFMA R6, R6, R12, R10 ;  /* 0x0000000c0606722b */ /* 0x000fd4000000000a */
[----:B------:R-:W-:-:S05]  /*0900*/  FFMA R5, RZ, R9, R7 ;  /* 0x00000009ff057223 */ /* 0x000fca0000000007 */
[----:B------:R-:W-:-:S13]  /*0910*/  FSETP.GT.AND P0, PT, |R5|, 1.469367938527859385e-39, PT ;  /* 0x001000000500780b */ /* 0x000fda0003f04200 */
[----:B------:R-:W-:Y:S05]  /*0920*/  @P0 BRA P1, `(.L_x_54) ;  /* 0x00000000001c0947 */ /* 0x000fea0000800000 */
[----:B------:R-:W-:Y:S01]  /*0930*/  MOV R7, R14 ;  /* 0x0000000e00077202 */ /* 0x000fe20000000f00 */
[----:B------:R-:W-:Y:S01]  /*0940*/  IMAD.MOV.U32 R16, RZ, RZ, R15 ;  /* 0x000000ffff107224 */ /* 0x000fe200078e000f */
[----:B------:R-:W-:Y:S01]  /*0950*/  MOV R0, 0x980 ;  /* 0x0000098000007802 */ /* 0x000fe20000000f00 */
[----:B------:R-:W-:-:S07]  /*0960*/  IMAD.MOV.U32 R11, RZ, RZ, R9 ;  /* 0x000000ffff0b7224 */ /* 0x000fce00078e0009 */
[----:B------:R-:W-:Y:S05]  /*0970*/  CALL.REL.NOINC `($__internal_2_$__cuda_sm20_div_rn_f64_full) ;  /* 0x0000000000247944 */ /* 0x000fea0003c00000 */
[----:B------:R-:W-:Y:S02]  /*0980*/  IMAD.MOV.U32 R6, RZ, RZ, R18 ;  /* 0x000000ffff067224 */ /* 0x000fe400078e0012 */
[----:B------:R-:W-:-:S07]  /*0990*/  IMAD.MOV.U32 R7, RZ, RZ, R19 ;  /* 0x000000ffff077224 */ /* 0x000fce00078e0013 */
.L_x_54:
[----:B------:R-:W-:Y:S05]  /*09a0*/  BSYNC.RECONVERGENT B0 ;  /* 0x0000000000007941 */ /* 0x000fea0003800200 */
.L_x_53:
[----:B------:R-:W0:Y:S01]  /*09b0*/  LDC.64 R8, c[0x0][0x388] ;  /* 0x0000e200ff087b82 */ /* 0x000e220000000a00 */
[----:B------:R-:W-:-:S10]  /*09c0*/  DADD R2, R6, R2 ;  /* 0x0000000006027229 */ /* 0x000fd40000000002 */
[----:B------:R-:W1:Y:S01]  /*09d0*/  F2F.F32.F64 R3, R2 ;  /* 0x0000000200037310 */ /* 0x000e620000301000 */
[----:B0-----:R-:W-:-:S05]  /*09e0*/  IMAD.WIDE R4, R4, 0x4, R8 ;  /* 0x0000000404047825 */ /* 0x001fca00078e0208 */
[----:B-1----:R-:W-:Y:S01]  /*09f0*/  STG.E desc[UR4][R4.64], R3 ;  /* 0x0000000304007986 */ /* 0x002fe2000c101904 */
[----:B------:R-:W-:Y:S05]  /*0a00*/  EXIT ;  /* 0x000000000000794d */ /* 0x000fea0003800000 */
        .weak           $__internal_2_$__cuda_sm20_div_rn_f64_full
        .type           $__internal_2_$__cuda_sm20_div_rn_f64_full,@function
        .size           $__internal_2_$__cuda_sm20_div_rn_f64_full,(.L_x_82 - $__internal_2_$__cuda_sm20_div_rn_f64_full)
$__internal_2_$__cuda_sm20_div_rn_f64_full:
[C---:B------:R-:W-:Y:S01]  /*0a10*/  FSETP.GEU.AND P0, PT, |R11|.reuse, 1.469367938527859385e-39, PT ;  /* 0x001000000b00780b */ /* 0x040fe20003f0e200 */
[----:B------:R-:W-:Y:S01]  /*0a20*/  IMAD.MOV.U32 R9, RZ, RZ, R16 ;  /* 0x000000ffff097224 */ /* 0x000fe200078e0010 */
[----:B------:R-:W-:Y:S01]  /*0a30*/  LOP3.LUT R12, R11, 0x800fffff, RZ, 0xc0, !PT ;  /* 0x800fffff0b0c7812 */ /* 0x000fe200078ec0ff */
[----:B------:R-:W-:Y:S01]  /*0a40*/  IMAD.MOV.U32 R18, RZ, RZ, 0x1 ;  /* 0x00000001ff127424 */ /* 0x000fe200078e00ff */
[----:B------:R-:W-:Y:S01]  /*0a50*/  MOV R10, R8 ;  /* 0x00000008000a7202 */ /* 0x000fe20000000f00 */
[----:B------:R-:W-:Y:S01]  /*0a60*/  BSSY.RECONVERGENT B1, `(.L_x_55) ;  /* 0x0000055000017945 */ /* 0x000fe20003800200 */
[----:B------:R-:W-:Y:S01]  /*0a70*/  LOP3.LUT R13, R12, 0x3ff00000, RZ, 0xfc, !PT ;  /* 0x3ff000000c0d7812 */ /* 0x000fe200078efcff */
[----:B------:R-:W-:Y:S01]  /*0a80*/  IMAD.MOV.U32 R12, RZ, RZ, R8 ;  /* 0x000000ffff0c7224 */ /* 0x000fe200078e0008 */
[C---:B------:R-:W-:Y:S01]  /*0a90*/  FSETP.GEU.AND P2, PT, |R9|.reuse, 1.469367938527859385e-39, PT ;  /* 0x001000000900780b */ /* 0x040fe20003f4e200 */
[----:B------:R-:W-:Y:S01]  /*0aa0*/  IMAD.MOV.U32 R8, RZ, RZ, R7 ;  /* 0x000000ffff087224 */ /* 0x000fe200078e0007 */
[----:B------:R-:W-:-:S02]  /*0ab0*/  LOP3.LUT R7, R9, 0x7ff00000, RZ, 0xc0, !PT ;  /* 0x7ff0000009077812 */ /* 0x000fc400078ec0ff */
[----:B------:R-:W-:Y:S01]  /*0ac0*/  MOV R24, 0x1ca00000 ;  /* 0x1ca0000000187802 */ /* 0x000fe20000000f00 */
[----:B------:R-:W-:Y:S01]  /*0ad0*/  @!P0 DMUL R12, R10, 8.98846567431157953865e+307 ;  /* 0x7fe000000a0c8828 */ /* 0x000fe20000000000 */
[----:B------:R-:W-:Y:S01]  /*0ae0*/  LOP3.LUT R26, R11, 0x7ff00000, RZ, 0xc0, !PT ;  /* 0x7ff000000b1a7812 */ /* 0x000fe200078ec0ff */
[----:B------:R-:W-:-:S03]  /*0af0*/  IMAD.MOV.U32 R25, RZ, RZ, R7 ;  /* 0x000000ffff197224 */ /* 0x000fc600078e0007 */
[----:B------:R-:W-:Y:S01]  /*0b00*/  ISETP.GE.U32.AND P1, PT, R7, R26, PT ;  /* 0x0000001a0700720c */ /* 0x000fe20003f26070 */
[----:B------:R-:W0:Y:S02]  /*0b10*/  MUFU.RCP64H R19, R13 ;  /* 0x0000000d00137308 */ /* 0x000e240000001800 */
[----:B------:R-:W-:Y:S02]  /*0b20*/  @!P2 LOP3.LUT R20, R11, 0x7ff00000, RZ, 0xc0, !PT ;  /* 0x7ff000000b14a812 */ /* 0x000fe400078ec0ff */
[----:B------:R-:W-:Y:S02]  /*0b30*/  @!P0 LOP3.LUT R26, R13, 0x7ff00000, RZ, 0xc0, !PT ;  /* 0x7ff000000d1a8812 */ /* 0x000fe400078ec0ff */
[----:B------:R-:W-:-:S04]  /*0b40*/  @!P2 ISETP.GE.U32.AND P3, PT, R7, R20, PT ;  /* 0x000000140700a20c */ /* 0x000fc80003f66070 */
[----:B------:R-:W-:-:S04]  /*0b50*/  @!P2 SEL R21, R24, 0x63400000, !P3 ;  /* 0x634000001815a807 */ /* 0x000fc80005800000 */
[----:B------:R-:W-:Y:S01]  /*0b60*/  @!P2 LOP3.LUT R22, R21, 0x80000000, R9, 0xf8, !PT ;  /* 0x800000001516a812 */ /* 0x000fe200078ef809 */
[----:B0-----:R-:W-:-:S03]  /*0b70*/  DFMA R16, R18, -R12, 1 ;  /* 0x3ff000001210742b */ /* 0x001fc6000000080c */
[----:B------:R-:W-:Y:S01]  /*0b80*/  @!P2 LOP3.LUT R23, R22, 0x100000, RZ, 0xfc, !PT ;  /* 0x001000001617a812 */ /* 0x000fe200078efcff */
[----:B------:R-:W-:-:S04]  /*0b90*/  @!P2 IMAD.MOV.U32 R22, RZ, RZ, RZ ;  /* 0x000000ffff16a224 */ /* 0x000fc800078e00ff */
        /* <DEDUP_REMOVED lines=12> */
[----:B------:R-:W-:Y:S01]  /*0c60*/  DFMA R22, R20, -R12, R16 ;  /* 0x8000000c1416722b */ /* 0x000fe20000000010 */
[----:B------:R-:W-:-:S04]  /*0c70*/  IADD3 R27, PT, PT, R26, -0x1, RZ ;  /* 0xffffffff1a1b7810 */ /* 0x000fc80007ffe0ff */
[----:B------:R-:W-:-:S03]  /*0c80*/  ISETP.GT.U32.OR P0, PT, R27, 0x7feffffe, P0 ;  /* 0x7feffffe1b00780c */ /* 0x000fc60000704470 */
[----:B------:R-:W-:-:S10]  /*0c90*/  DFMA R22, R18, R22, R20 ;  /* 0x000000161216722b */ /* 0x000fd40000000014 */
[----:B------:R-:W-:Y:S05]  /*0ca0*/  @P0 BRA `(.L_x_56) ;  /* 0x00000000006c0947 */ /* 0x000fea0003800000 */
[----:B------:R-:W-:-:S04]  /*0cb0*/  LOP3.LUT R18, R11, 0x7ff00000, RZ, 0xc0, !PT ;  /* 0x7ff000000b127812 */ /* 0x000fc800078ec0ff */
[CC--:B------:R-:W-:Y:S02]  /*0cc0*/  VIADDMNMX R8, R7.reuse, -R18.reuse, 0xb9600000, !PT ;  /* 0xb960000007087446 */ /* 0x0c0fe40007800912 */
[----:B------:R-:W-:Y:S02]  /*0cd0*/  ISETP.GE.U32.AND P0, PT, R7, R18, PT ;  /* 0x000000120700720c */ /* 0x000fe40003f06070 */
[----:B------:R-:W-:Y:S01]  /*0ce0*/  VIMNMX R7, PT, PT, R8, 0x46a00000, PT ;  /* 0x46a0000008077848 */ /* 0x000fe20003fe0100 */
[----:B------:R-:W-:Y:S01]  /*0cf0*/  IMAD.MOV.U32 R8, RZ, RZ, RZ ;  /* 0x000000ffff087224 */ /* 0x000fe200078e00ff */
[----:B------:R-:W-:-:S05]  /*0d00*/  SEL R24, R24, 0x63400000, !P0 ;  /* 0x6340000018187807 */ /* 0x000fca0004000000 */
[----:B------:R-:W-:-:S04]  /*0d10*/  IMAD.IADD R7, R7, 0x1, -R24 ;  /* 0x0000000107077824 */ /* 0x000fc800078e0a18 */
[----:B------:R-:W-:-:S06]  /*0d20*/  VIADD R9, R7, 0x7fe00000 ;  /* 0x7fe0000007097836 */ /* 0x000fcc0000000000 */
[----:B------:R-:W-:-:S10]  /*0d30*/  DMUL R18, R22, R8 ;  /* 0x0000000816127228 */ /* 0x000fd40000000000 */
[----:B------:R-:W-:-:S13]  /*0d40*/  FSETP.GTU.AND P0, PT, |R19|, 1.469367938527859385e-39, PT ;  /* 0x001000001300780b */ /* 0x000fda0003f0c200 */
[----:B------:R-:W-:Y:S05]  /*0d50*/  @P0 BRA `(.L_x_57) ;  /* 0x0000000000940947 */ /* 0x000fea0003800000 */
[----:B------:R-:W-:Y:S01]  /*0d60*/  DFMA R12, R22, -R12, R16 ;  /* 0x8000000c160c722b */ /* 0x000fe20000000010 */
[----:B------:R-:W-:-:S09]  /*0d70*/  IMAD.MOV.U32 R8, RZ, RZ, RZ ;  /* 0x000000ffff087224 */ /* 0x000fd200078e00ff */
[C---:B------:R-:W-:Y:S02]  /*0d80*/  FSETP.NEU.AND P0, PT, R13.reuse, RZ, PT ;  /* 0x000000ff0d00720b */ /* 0x040fe40003f0d000 */
[----:B------:R-:W-:-:S04]  /*0d90*/  LOP3.LUT R17, R13, 0x80000000, R11, 0x48, !PT ;  /* 0x800000000d117812 */ /* 0x000fc800078e480b */
[----:B------:R-:W-:-:S07]  /*0da0*/  LOP3.LUT R9, R17, R9, RZ, 0xfc, !PT ;  /* 0x0000000911097212 */ /* 0x000fce00078efcff */
[----:B------:R-:W-:Y:S05]  /*0db0*/  @!P0 BRA `(.L_x_57) ;  /* 0x00000000007c8947 */ /* 0x000fea0003800000 */
[C---:B------:R-:W-:Y:S01]  /*0dc0*/  IADD3 R11, PT, PT, -R7.reuse, RZ, RZ ;  /* 0x000000ff070b7210 */ /* 0x040fe20007ffe1ff */
[----:B------:R-:W-:Y:S01]  /*0dd0*/  IMAD.MOV.U32 R10, RZ, RZ, RZ ;  /* 0x000000ffff0a7224 */ /* 0x000fe200078e00ff */
[----:B------:R-:W-:Y:S01]  /*0de0*/  DMUL.RP R8, R22, R8 ;  /* 0x0000000816087228 */ /* 0x000fe20000008000 */
[----:B------:R-:W-:-:S04]  /*0df0*/  IADD3 R7, PT, PT, -R7, -0x43300000, RZ ;  /* 0xbcd0000007077810 */ /* 0x000fc80007ffe1ff */
[----:B------:R-:W-:-:S05]  /*0e00*/  DFMA R10, R18, -R10, R22 ;  /* 0x8000000a120a722b */ /* 0x000fca0000000016 */
[----:B------:R-:W-:-:S05]  /*0e10*/  LOP3.LUT R17, R9, R17, RZ, 0x3c, !PT ;  /* 0x0000001109117212 */ /* 0x000fca00078e3cff */
[----:B------:R-:W-:-:S04]  /*0e20*/  FSETP.NEU.AND P0, PT, |R11|, R7, PT ;  /* 0x000000070b00720b */ /* 0x000fc80003f0d200 */
[----:B------:R-:W-:Y:S02]  /*0e30*/  FSEL R18, R8, R18, !P0 ;  /* 0x0000001208127208 */ /* 0x000fe40004000000 */
[----:B------:R-:W-:Y:S01]  /*0e40*/  FSEL R19, R17, R19, !P0 ;  /* 0x0000001311137208 */ /* 0x000fe20004000000 */
[----:B------:R-:W-:Y:S06]  /*0e50*/  BRA `(.L_x_57) ;  /* 0x0000000000547947 */ /* 0x000fec0003800000 */
.L_x_56:
[----:B------:R-:W-:-:S14]  /*0e60*/  DSETP.NAN.AND P0, PT, R8, R8, PT ;  /* 0x000000080800722a */ /* 0x000fdc0003f08000 */
[----:B------:R-:W-:Y:S05]  /*0e70*/  @P0 BRA `(.L_x_58) ;  /* 0x0000000000440947 */ /* 0x000fea0003800000 */
[----:B------:R-:W-:-:S14]  /*0e80*/  DSETP.NAN.AND P0, PT, R10, R10, PT ;  /* 0x0000000a0a00722a */ /* 0x000fdc0003f08000 */
[----:B------:R-:W-:Y:S05]  /*0e90*/  @P0 BRA `(.L_x_59) ;  /* 0x0000000000300947 */ /* 0x000fea0003800000 */
[----:B------:R-:W-:Y:S01]  /*0ea0*/  ISETP.NE.AND P0, PT, R25, R26, PT ;  /* 0x0000001a1900720c */ /* 0x000fe20003f05270 */
[----:B------:R-:W-:Y:S02]  /*0eb0*/  IMAD.MOV.U32 R18, RZ, RZ, 0x0 ;  /* 0x00000000ff127424 */ /* 0x000fe400078e00ff */
[----:B------:R-:W-:-:S10]  /*0ec0*/  IMAD.MOV.U32 R19, RZ, RZ, -0x80000 ;  /* 0xfff80000ff137424 */ /* 0x000fd400078e00ff */
[----:B------:R-:W-:Y:S05]  /*0ed0*/  @!P0 BRA `(.L_x_57) ;  /* 0x0000000000348947 */ /* 0x000fea0003800000 */
[----:B------:R-:W-:Y:S02]  /*0ee0*/  ISETP.NE.AND P0, PT, R25, 0x7ff00000, PT ;  /* 0x7ff000001900780c */ /* 0x000fe40003f05270 */
[----:B------:R-:W-:Y:S02]  /*0ef0*/  LOP3.LUT R19, R9, 0x80000000, R11, 0x48, !PT ;  /* 0x8000000009137812 */ /* 0x000fe400078e480b */
[----:B------:R-:W-:-:S13]  /*0f00*/  ISETP.EQ.OR P0, PT, R26, RZ, !P0 ;  /* 0x000000ff1a00720c */ /* 0x000fda0004702670 */
[----:B------:R-:W-:Y:S02]  /*0f10*/  @P0 LOP3.LUT R7, R19, 0x7ff00000, RZ, 0xfc, !PT ;  /* 0x7ff0000013070812 */ /* 0x000fe400078efcff */
[----:B------:R-:W-:Y:S01]  /*0f20*/  @!P0 MOV R18, RZ ;  /* 0x000000ff00128202 */ /* 0x000fe20000000f00 */
[----:B------:R-:W-:Y:S02]  /*0f30*/  @P0 IMAD.MOV.U32 R18, RZ, RZ, RZ ;  /* 0x000000ffff120224 */ /* 0x000fe400078e00ff */
[----:B------:R-:W-:Y:S01]  /*0f40*/  @P0 IMAD.MOV.U32 R19, RZ, RZ, R7 ;  /* 0x000000ffff130224 */ /* 0x000fe200078e0007 */
[----:B------:R-:W-:Y:S06]  /*0f50*/  BRA `(.L_x_57) ;  /* 0x0000000000147947 */ /* 0x000fec0003800000 */
.L_x_59:
[----:B------:R-:W-:Y:S01]  /*0f60*/  LOP3.LUT R19, R11, 0x80000, RZ, 0xfc, !PT ;  /* 0x000800000b137812 */ /* 0x000fe200078efcff */
[----:B------:R-:W-:Y:S01]  /*0f70*/  IMAD.MOV.U32 R18, RZ, RZ, R10 ;  /* 0x000000ffff127224 */ /* 0x000fe200078e000a */
[----:B------:R-:W-:Y:S06]  /*0f80*/  BRA `(.L_x_57) ;  /* 0x0000000000087947 */ /* 0x000fec0003800000 */
.L_x_58:
[----:B------:R-:W-:Y:S02]  /*0f90*/  LOP3.LUT R19, R9, 0x80000, RZ, 0xfc, !PT ;  /* 0x0008000009137812 */ /* 0x000fe400078efcff */
[----:B------:R-:W-:-:S07]  /*0fa0*/  MOV R18, R8 ;  /* 0x0000000800127202 */ /* 0x000fce0000000f00 */
.L_x_57:
[----:B------:R-:W-:Y:S05]  /*0fb0*/  BSYNC.RECONVERGENT B1 ;  /* 0x0000000000017941 */ /* 0x000fea0003800200 */
.L_x_55:
[----:B------:R-:W-:Y:S02]  /*0fc0*/  IMAD.MOV.U32 R8, RZ, RZ, R0 ;  /* 0x000000ffff087224 */ /* 0x000fe400078e0000 */
[----:B------:R-:W-:-:S04]  /*0fd0*/  IMAD.MOV.U32 R9, RZ, RZ, 0x0 ;  /* 0x00000000ff097424 */ /* 0x000fc800078e00ff */
[----:B------:R-:W-:Y:S05]  /*0fe0*/  RET.REL.NODEC R8 `(_Z7laplacePfS_ffii) ;  /* 0xfffffff008047950 */ /* 0x000fea0003c3ffff */
.L_x_60:
        /* <DEDUP_REMOVED lines=9> */
.L_x_82:


//--------------------- .text._Z4gradPfS_S_ffii   --------------------------
	.section	.text._Z4gradPfS_S_ffii,"ax",@progbits
	.align	128
        .global         _Z4gradPfS_S_ffii
        .type           _Z4gradPfS_S_ffii,@function
        .size           _Z4gradPfS_S_ffii,(.L_x_83 - _Z4gradPfS_S_ffii)
        .other          _Z4gradPfS_S_ffii,@"STO_CUDA_ENTRY STV_DEFAULT"
_Z4gradPfS_S_ffii:
.text._Z4gradPfS_S_ffii:
        /* <DEDUP_REMOVED lines=14> */
[C---:B------:R-:W-:Y:S01]  /*00e0*/  VIADD R9, R5.reuse, 0x1 ;  /* 0x0000000105097836 */ /* 0x040fe20000000000 */
[----:B------:R-:W-:Y:S01]  /*00f0*/  IADD3 R4, PT, PT, R5, -0x1, R6 ;  /* 0xffffffff05047810 */ /* 0x000fe20007ffe006 */
[----:B------:R-:W0:Y:S01]  /*0100*/  LDCU.64 UR4, c[0x0][0x358] ;  /* 0x00006b00ff0477ac */ /* 0x000e220008000a00 */
[----:B------:R-:W1:Y:S01]  /*0110*/  I2F.RP R8, R11 ;  /* 0x0000000b00087306 */ /* 0x000e620000209400 */
[----:B------:R-:W2:Y:S07]  /*0120*/  LDCU UR6, c[0x0][0x398] ;  /* 0x00007300ff0677ac */ /* 0x000eae0008000800 */
[----:B-1----:R-:W1:Y:S02]  /*0130*/  MUFU.RCP R8, R8 ;  /* 0x0000000800087308 */ /* 0x002e640000001000 */
[----:B-1----:R-:W-:Y:S01]  /*0140*/  VIADD R2, R8, 0xffffffe ;  /* 0x0ffffffe08027836 */ /* 0x002fe20000000000 */
[----:B------:R-:W-:-:S05]  /*0150*/  IABS R8, R4 ;  /* 0x0000000400087213 */ /* 0x000fca0000000000 */
[----:B------:R1:W3:Y:S02]  /*0160*/  F2I.FTZ.U32.TRUNC.NTZ R3, R2 ;  /* 0x0000000200037305 */ /* 0x0002e4000021f000 */
[----:B-1----:R-:W-:Y:S02]  /*0170*/  IMAD.MOV.U32 R2, RZ, RZ, RZ ;  /* 0x000000ffff027224 */ /* 0x002fe400078e00ff */
[----:B---3--:R-:W-:-:S04]  /*0180*/  IMAD.MOV R10, RZ, RZ, -R3 ;  /* 0x000000ffff0a7224 */ /* 0x008fc800078e0a03 */
[----:B------:R-:W-:Y:S01]  /*0190*/  IMAD R13, R10, R11, RZ ;  /* 0x0000000b0a0d7224 */ /* 0x000fe200078e02ff */
[----:B------:R-:W-:-:S03]  /*01a0*/  IABS R10, R9 ;  /* 0x00000009000a7213 */ /* 0x000fc60000000000 */
[----:B------:R-:W-:-:S06]  /*01b0*/  IMAD.HI.U32 R3, R3, R13, R2 ;  /* 0x0000000d03037227 */ /* 0x000fcc00078e0002 */
[----:B------:R-:W-:-:S04]  /*01c0*/  IMAD.HI.U32 R2, R3, R10, RZ ;  /* 0x0000000a03027227 */ /* 0x000fc800078e00ff */
[----:B------:R-:W-:-:S04]  /*01d0*/  IMAD.HI.U32 R3, R3, R8, RZ ;  /* 0x0000000803037227 */ /* 0x000fc800078e00ff */
[----:B------:R-:W-:Y:S02]  /*01e0*/  IMAD.MOV R2, RZ, RZ, -R2 ;  /* 0x000000ffff027224 */ /* 0x000fe400078e0a02 */
[----:B------:R-:W-:Y:S02]  /*01f0*/  IMAD.MOV R3, RZ, RZ, -R3 ;  /* 0x000000ffff037224 */ /* 0x000fe400078e0a03 */
[C---:B------:R-:W-:Y:S02]  /*0200*/  IMAD R10, R11.reuse, R2, R10 ;  /* 0x000000020b0a7224 */ /* 0x040fe400078e020a */
[C---:B------:R-:W-:Y:S02]  /*0210*/  IMAD R8, R11.reuse, R3, R8 ;  /* 0x000000030b087224 */ /* 0x040fe400078e0208 */
[----:B------:R-:W1:Y:S01]  /*0220*/  LDC.64 R2, c[0x0][0x380] ;  /* 0x0000e000ff027b82 */ /* 0x000e620000000a00 */
[C---:B------:R-:W-:Y:S02]  /*0230*/  ISETP.GT.U32.AND P1, PT, R11.reuse, R10, PT ;  /* 0x0000000a0b00720c */ /* 0x040fe40003f24070 */
[----:B------:R-:W-:-:S11]  /*0240*/  ISETP.GT.U32.AND P0, PT, R11, R8, PT ;  /* 0x000000080b00720c */ /* 0x000fd60003f04070 */
[----:B------:R-:W-:Y:S01]  /*0250*/  @!P1 IMAD.IADD R10, R10, 0x1, -R11 ;  /* 0x000000010a0a9824 */ /* 0x000fe200078e0a0b */
[----:B------:R-:W-:Y:S02]  /*0260*/  ISETP.GE.AND P1, PT, R4, RZ, PT ;  /* 0x000000ff0400720c */ /* 0x000fe40003f26270 */
[----:B------:R-:W-:Y:S02]  /*0270*/  @!P0 IADD3 R8, PT, PT, R8, -R11, RZ ;  /* 0x8000000b08088210 */ /* 0x000fe40007ffe0ff */
[C---:B------:R-:W-:Y:S02]  /*0280*/  ISETP.GT.U32.AND P3, PT, R11.reuse, R10, PT ;  /* 0x0000000a0b00720c */ /* 0x040fe40003f64070 */
[----:B------:R-:W-:Y:S02]  /*0290*/  ISETP.GT.U32.AND P2, PT, R11, R8, PT ;  /* 0x000000080b00720c */ /* 0x000fe40003f44070 */
[----:B------:R-:W-:Y:S02]  /*02a0*/  ISETP.GE.AND P0, PT, R9, RZ, PT ;  /* 0x000000ff0900720c */ /* 0x000fe40003f06270 */
[----:B------:R-:W-:-:S07]  /*02b0*/  LOP3.LUT R9, RZ, R6, RZ, 0x33, !PT ;  /* 0x00000006ff097212 */ /* 0x000fce00078e33ff */
[--C-:B------:R-:W-:Y:S02]  /*02c0*/  @!P3 IMAD.IADD R10, R10, 0x1, -R11.reuse ;  /* 0x000000010a0ab824 */ /* 0x100fe400078e0a0b */
[----:B------:R-:W-:Y:S01]  /*02d0*/  @!P2 IMAD.IADD R8, R8, 0x1, -R11 ;  /* 0x000000010808a824 */ /* 0x000fe200078e0a0b */
[----:B------:R-:W-:Y:S01]  /*02e0*/  ISETP.NE.AND P2, PT, R6, RZ, PT ;  /* 0x000000ff0600720c */ /* 0x000fe20003f45270 */
[----:B------:R-:W-:Y:S02]  /*02f0*/  @!P0 IMAD.MOV R10, RZ, RZ, -R10 ;  /* 0x000000ffff0a8224 */ /* 0x000fe400078e0a0a */
[----:B------:R-:W-:-:S03]  /*0300*/  @!P1 IMAD.MOV R8, RZ, RZ, -R8 ;  /* 0x000000ffff089224 */ /* 0x000fc600078e0a08 */
[C---:B------:R-:W-:Y:S02]  /*0310*/  SEL R11, R9.reuse, R10, !P2 ;  /* 0x0000000a090b7207 */ /* 0x040fe40005000000 */
[----:B------:R-:W-:-:S03]  /*0320*/  SEL R9, R9, R8, !P2 ;  /* 0x0000000809097207 */ /* 0x000fc60005000000 */
[CC--:B------:R-:W-:Y:S02]  /*0330*/  IMAD R11, R0.reuse, R6.reuse, R11 ;  /* 0x00000006000b7224 */ /* 0x0c0fe400078e020b */
[----:B------:R-:W-:Y:S02]  /*0340*/  IMAD R9, R0, R6, R9 ;  /* 0x0000000600097224 */ /* 0x000fe400078e0209 */
[----:B-1----:R-:W-:-:S04]  /*0350*/  IMAD.WIDE R12, R11, 0x4, R2 ;  /* 0x000000040b0c7825 */ /* 0x002fc800078e0202 */
[----:B------:R-:W-:Y:S01]  /*0360*/  IMAD.WIDE R10, R9, 0x4, R2 ;  /* 0x00000004090a7825 */ /* 0x000fe200078e0202 */
[----:B0-----:R0:W3:Y:S05]  /*0370*/  LDG.E R4, desc[UR4][R12.64] ;  /* 0x000000040c047981 */ /* 0x0010ea000c1e1900 */
[----:B------:R1:W3:Y:S01]  /*0380*/  LDG.E R11, desc[UR4][R10.64] ;  /* 0x000000040a0b7981 */ /* 0x0002e2000c1e1900 */
[----:B------:R-:W4:Y:S01]  /*0390*/  I2F.U32.RP R16, R7 ;  /* 0x0000000700107306 */ /* 0x000f220000209000 */
[----:B------:R-:W-:Y:S01]  /*03a0*/  IMAD.MOV.U32 R2, RZ, RZ, 0x1 ;  /* 0x00000001ff027424 */ /* 0x000fe200078e00ff */
[----:B------:R-:W-:Y:S01]  /*03b0*/  BSSY.RECONVERGENT B0, `(.L_x_61) ;  /* 0x0000032000007945 */ /* 0x000fe20003800200 */
[----:B------:R-:W-:-:S05]  /*03c0*/  IMAD.MOV.U32 R14, RZ, RZ, RZ ;  /* 0x000000ffff0e7224 */ /* 0x000fca00078e00ff */
[----:B--2---:R-:W2:Y:S08]  /*03d0*/  F2F.F64.F32 R8, UR6 ;  /* 0x0000000600087d10 */ /* 0x004eb00008201800 */
[----:B----4-:R-:W4:Y:S01]  /*03e0*/  MUFU.RCP R16, R16 ;  /* 0x0000001000107308 */ /* 0x010f220000001000 */
[----:B--2---:R-:W-:-:S07]  /*03f0*/  DADD R8, R8, R8 ;  /* 0x0000000008087229 */ /* 0x004fce0000000008 */
[----:B------:R-:W0:Y:S01]  /*0400*/  MUFU.RCP64H R3, R9 ;  /* 0x0000000900037308 */ /* 0x000e220000001800 */
[----:B----4-:R-:W-:Y:S02]  /*0410*/  VIADD R15, R16, 0xffffffe ;  /* 0x0ffffffe100f7836 */ /* 0x010fe40000000000 */
[----:B------:R-:W-:-:S05]  /*0420*/  VIADD R16, R0, 0x1 ;  /* 0x0000000100107836 */ /* 0x000fca0000000000 */
[----:B------:R-:W1:Y:S01]  /*0430*/  F2I.FTZ.U32.TRUNC.NTZ R15, R15 ;  /* 0x0000000f000f7305 */ /* 0x000e62000021f000 */
[----:B0-----:R-:W-:Y:S01]  /*0440*/  DFMA R12, -R8, R2, 1 ;  /* 0x3ff00000080c742b */ /* 0x001fe20000000102 */
[----:B-1----:R-:W-:-:S07]  /*0450*/  IADD3 R10, PT, PT, RZ, -R15, RZ ;  /* 0x8000000fff0a7210 */ /* 0x002fce0007ffe0ff */
[----:B------:R-:W-:Y:S01]  /*0460*/  DFMA R12, R12, R12, R12 ;  /* 0x0000000c0c0c722b */ /* 0x000fe2000000000c */
[----:B------:R-:W-:-:S04]  /*0470*/  IMAD R17, R10, R7, RZ ;  /* 0x000000070a117224 */ /* 0x000fc800078e02ff */
[----:B------:R-:W-:Y:S01]  /*0480*/  IMAD.HI.U32 R17, R15, R17, R14 ;  /* 0x000000110f117227 */ /* 0x000fe200078e000e */
[C---:B------:R-:W-:Y:S02]  /*0490*/  IADD3 R14, PT, PT, R0.reuse, -0x1, R7 ;  /* 0xffffffff000e7810 */ /* 0x040fe40007ffe007 */
[----:B------:R-:W-:Y:S01]  /*04a0*/  DFMA R2, R2, R12, R2 ;  /* 0x0000000c0202722b */ /* 0x000fe20000000002 */
[----:B------:R-:W-:Y:S02]  /*04b0*/  IMAD R0, R0, R6, R5 ;  /* 0x0000000600007224 */ /* 0x000fe400078e0205 */
[----:B------:R-:W-:-:S05]  /*04c0*/  IMAD.HI.U32 R10, R17, R14, RZ ;  /* 0x0000000e110a7227 */ /* 0x000fca00078e00ff */
[----:B------:R-:W-:Y:S01]  /*04d0*/  DFMA R12, -R8, R2, 1 ;  /* 0x3ff00000080c742b */ /* 0x000fe20000000102 */
[----:B------:R-:W-:-:S04]  /*04e0*/  IMAD.HI.U32 R17, R17, R16, RZ ;  /* 0x0000001011117227 */ /* 0x000fc800078e00ff */
[----:B------:R-:W-:-:S03]  /*04f0*/  IMAD.MOV R17, RZ, RZ, -R17 ;  /* 0x000000ffff117224 */ /* 0x000fc600078e0a11 */
[----:B------:R-:W-:Y:S01]  /*0500*/  DFMA R2, R2, R12, R2 ;  /* 0x0000000c0202722b */ /* 0x000fe20000000002 */
[----:B------:R-:W-:-:S05]  /*0510*/  IMAD R16, R7, R17, R16 ;  /* 0x0000001107107224 */ /* 0x000fca00078e0210 */
[----:B------:R-:W-:-:S13]  /*0520*/  ISETP.GE.U32.AND P1, PT, R16, R7, PT ;  /* 0x000000071000720c */ /* 0x000fda0003f26070 */
[----:B------:R-:W-:-:S05]  /*0530*/  @P1 IMAD.IADD R16, R16, 0x1, -R7 ;  /* 0x0000000110101824 */ /* 0x000fca00078e0a07 */
[----:B------:R-:W-:-:S13]  /*0540*/  ISETP.GE.U32.AND P2, PT, R16, R7, PT ;  /* 0x000000071000720c */ /* 0x000fda0003f46070 */
[----:B------:R-:W-:Y:S02]  /*0550*/  @P2 IMAD.IADD R16, R16, 0x1, -R7 ;  /* 0x0000000110102824 */ /* 0x000fe400078e0a07 */
[----:B---3--:R-:W-:Y:S01]  /*0560*/  FADD R11, R4, -R11 ;  /* 0x8000000b040b7221 */ /* 0x008fe20000000000 */
[----:B------:R-:W-:-:S04]  /*0570*/  IMAD.MOV R4, RZ, RZ, -R10 ;  /* 0x000000ffff047224 */ /* 0x000fc800078e0a0a */
[----:B------:R-:W-:Y:S01]  /*0580*/  IMAD R4, R7, R4, R14 ;  /* 0x0000000407047224 */ /* 0x000fe200078e020e */
[----:B------:R-:W0:Y:S04]  /*0590*/  F2F.F64.F32 R10, R11 ;  /* 0x0000000b000a7310 */ /* 0x000e280000201800 */
[----:B------:R-:W-:Y:S01]  /*05a0*/  ISETP.GE.U32.AND P0, PT, R4, R7, PT ;  /* 0x000000070400720c */ /* 0x000fe20003f06070 */
[----:B0-----:R-:W-:Y:S01]  /*05b0*/  DMUL R12, R10, R2 ;  /* 0x000000020a0c7228 */ /* 0x001fe20000000000 */
[----:B------:R-:W-:-:S11]  /*05c0*/  FSETP.GEU.AND P2, PT, |R11|, 6.5827683646048100446e-37, PT ;  /* 0x036000000b00780b */ /* 0x000fd60003f4e200 */
[----:B------:R-:W-:Y:S01]  /*05d0*/  @P0 IMAD.IADD R4, R4, 0x1, -R7 ;  /* 0x0000000104040824 */ /* 0x000fe200078e0a07 */
[----:B------:R-:W-:-:S04]  /*05e0*/  ISETP.NE.U32.AND P0, PT, R7, RZ, PT ;  /* 0x000000ff0700720c */ /* 0x000fc80003f05070 */
[----:B------:R-:W-:Y:S01]  /*05f0*/  ISETP.GE.U32.AND P1, PT, R4, R7, PT ;  /* 0x000000070400720c */ /* 0x000fe20003f26070 */
[----:B------:R-:W-:-:S08]  /*0600*/  DFMA R14, -R8, R12, R10 ;  /* 0x0000000c080e722b */ /* 0x000fd0000000010a */
[----:B------:R-:W-:Y:S01]  /*0610*/  DFMA R2, R2, R14, R12 ;  /* 0x0000000e0202722b */ /* 0x000fe2000000000c */
[----:B------:R-:W-:-:S03]  /*0620*/  LOP3.LUT R13, RZ, R7, RZ, 0x33, !PT ;  /* 0x00000007ff0d7212 */ /* 0x000fc600078e33ff */
[----:B------:R-:W-:-:S04]  /*0630*/  @P1 IADD3 R4, PT, PT, R4, -R7, RZ ;  /* 0x8000000704041210 */ /* 0x000fc80007ffe0ff */
[C---:B------:R-:W-:Y:S02]  /*0640*/  SEL R4, R13.reuse, R4, !P0 ;  /* 0x000000040d047207 */ /* 0x040fe40004000000 */
[----:B------:R-:W-:Y:S01]  /*0650*/  FFMA R12, RZ, R9, R3 ;  /* 0x00000009ff0c7223 */ /* 0x000fe20000000003 */
[----:B------:R-:W-:Y:S02]  /*0660*/  SEL R13, R13, R16, !P0 ;  /* 0x000000100d0d7207 */ /* 0x000fe40004000000 */
[-CC-:B------:R-:W-:Y:S02]  /*0670*/  IMAD R4, R4, R6.reuse, R5.reuse ;  /* 0x0000000604047224 */ /* 0x180fe400078e0205 */
[----:B------:R-:W-:Y:S01]  /*0680*/  FSETP.GT.AND P1, PT, |R12|, 1.469367938527859385e-39, PT ;  /* 0x001000000c00780b */ /* 0x000fe20003f24200 */
[----:B------:R-:W-:-:S12]  /*0690*/  IMAD R5, R13, R6, R5 ;  /* 0x000000060d057224 */ /* 0x000fd800078e0205 */
[----:B------:R-:W-:Y:S05]  /*06a0*/  @P1 BRA P2, `(.L_x_62) ;  /* 0x0000000000081947 */ /* 0x000fea0001000000 */
[----:B------:R-:W-:-:S07]  /*06b0*/  MOV R12, 0x6d0 ;  /* 0x000006d0000c7802 */ /* 0x000fce0000000f00 */
[----:B------:R-:W-:Y:S05]  /*06c0*/  CALL.REL.NOINC `($__internal_3_$__cuda_sm20_div_rn_f64_full) ;  /* 0x0000000000a87944 */ /* 0x000fea0003c00000 */
.L_x_62:
[----:B------:R-:W-:Y:S05]  /*06d0*/  BSYNC.RECONVERGENT B0 ;  /* 0x0000000000007941 */ /* 0x000fea0003800200 */
.L_x_61:
[----:B------:R-:W0:Y:S01]  /*06e0*/  LDC.64 R10, c[0x0][0x380] ;  /* 0x0000e000ff0a7b82 */ /* 0x000e220000000a00 */
[----:B------:R-:W1:Y:S01]  /*06f0*/  F2F.F32.F64 R15, R2 ;  /* 0x00000002000f7310 */ /* 0x000e620000301000 */
[----:B------:R-:W2:Y:S06]  /*0700*/  LDCU UR6, c[0x0][0x39c] ;  /* 0x00007380ff0677ac */ /* 0x000eac0008000800 */
[----:B------:R-:W3:Y:S01]  /*0710*/  LDC.64 R6, c[0x0][0x388] ;  /* 0x0000e200ff067b82 */ /* 0x000ee20000000a00 */
[----:B0-----:R-:W-:-:S04]  /*0720*/  IMAD.WIDE R8, R5, 0x4, R10 ;  /* 0x0000000405087825 */ /* 0x001fc800078e020a */
[----:B------:R-:W-:-:S04]  /*0730*/  IMAD.WIDE R10, R4, 0x4, R10 ;  /* 0x00000004040a7825 */ /* 0x000fc800078e020a */
[----:B---3--:R-:W-:-:S05]  /*0740*/  IMAD.WIDE R6, R0, 0x4, R6 ;  /* 0x0000000400067825 */ /* 0x008fca00078e0206 */
[----:B-1----:R0:W-:Y:S04]  /*0750*/  STG.E desc[UR4][R6.64], R15 ;  /* 0x0000000f06007986 */ /* 0x0021e8000c101904 */
[----:B------:R-:W0:Y:S04]  /*0760*/  LDG.E R8, desc[UR4][R8.64] ;  /* 0x0000000408087981 */ /* 0x000e28000c1e1900 */
[----:B------:R-:W0:Y:S01]  /*0770*/  LDG.E R11, desc[UR4][R10.64] ;  /* 0x000000040a0b7981 */ /* 0x000e22000c1e1900 */
[----:B--2---:R-:W1:Y:S01]  /*0780*/  F2F.F64.F32 R4, UR6 ;  /* 0x0000000600047d10 */ /* 0x004e620008201800 */
[----:B------:R-:W-:Y:S01]  /*0790*/  IMAD.MOV.U32 R12, RZ, RZ, 0x1 ;  /* 0x00000001ff0c7424 */ /* 0x000fe200078e00ff */
[----:B------:R-:W-:Y:S01]  /*07a0*/  BSSY.RECONVERGENT B0, `(.L_x_63) ;  /* 0x0000017000007945 */ /* 0x000fe20003800200 */
[----:B-1----:R-:W-:-:S06]  /*07b0*/  DADD R4, R4, R4 ;  /* 0x0000000004047229 */ /* 0x002fcc0000000004 */
[----:B------:R-:W1:Y:S02]  /*07c0*/  MUFU.RCP64H R13, R5 ;  /* 0x00000005000d7308 */ /* 0x000e640000001800 */
[----:B-1----:R-:W-:-:S08]  /*07d0*/  DFMA R2, -R4, R12, 1 ;  /* 0x3ff000000402742b */ /* 0x002fd0000000010c */
[----:B------:R-:W-:-:S08]  /*07e0*/  DFMA R2, R2, R2, R2 ;  /* 0x000000020202722b */ /* 0x000fd00000000002 */
[----:B------:R-:W-:Y:S01]  /*07f0*/  DFMA R2, R12, R2, R12 ;  /* 0x000000020c02722b */ /* 0x000fe2000000000c */
[----:B0-----:R-:W-:-:S07]  /*0800*/  FADD R6, R8, -R11 ;  /* 0x8000000b08067221 */ /* 0x001fce0000000000 */
[----:B------:R-:W-:Y:S01]  /*0810*/  DFMA R8, -R4, R2, 1 ;  /* 0x3ff000000408742b */ /* 0x000fe20000000102 */
[----:B------:R-:W0:Y:S07]  /*0820*/  F2F.F64.F32 R6, R6 ;  /* 0x0000000600067310 */ /* 0x000e2e0000201800 */
[----:B------:R-:W-:-:S08]  /*0830*/  DFMA R2, R2, R8, R2 ;  /* 0x000000080202722b */ /* 0x000fd00000000002 */
[----:B0-----:R-:W-:Y:S01]  /*0840*/  DMUL R8, R6, R2 ;  /* 0x0000000206087228 */ /* 0x001fe20000000000 */
[----:B------:R-:W-:-:S07]  /*0850*/  FSETP.GEU.AND P1, PT, |R7|, 6.5827683646048100446e-37, PT ;  /* 0x036000000700780b */ /* 0x000fce0003f2e200 */
[----:B------:R-:W-:-:S08]  /*0860*/  DFMA R10, -R4, R8, R6 ;  /* 0x00000008040a722b */ /* 0x000fd00000000106 */
[----:B------:R-:W-:-:S10]  /*0870*/  DFMA R2, R2, R10, R8 ;  /* 0x0000000a0202722b */ /* 0x000fd40000000008 */
[----:B------:R-:W-:-:S05]  /*0880*/  FFMA R8, RZ, R5, R3 ;  /* 0x00000005ff087223 */ /* 0x000fca0000000003 */
[----:B------:R-:W-:-:S13]  /*0890*/  FSETP.GT.AND P0, PT, |R8|, 1.469367938527859385e-39, PT ;  /* 0x001000000800780b */ /* 0x000fda0003f04200 */
[----:B------:R-:W-:Y:S05]  /*08a0*/  @P0 BRA P1, `(.L_x_64) ;  /* 0x0000000000180947 */ /* 0x000fea0000800000 */
[----:B------:R-:W-:Y:S01]  /*08b0*/  IMAD.MOV.U32 R10, RZ, RZ, R6 ;  /* 0x000000ffff0a7224 */ /* 0x000fe200078e0006 */
[----:B------:R-:W-:Y:S01]  /*08c0*/  MOV R12, 0x910 ;  /* 0x00000910000c7802 */ /* 0x000fe20000000f00 */
[----:B------:R-:W-:Y:S02]  /*08d0*/  IMAD.MOV.U32 R11, RZ, RZ, R7 ;  /* 0x000000ffff0b7224 */ /* 0x000fe400078e0007 */
[----:B------:R-:W-:Y:S02]  /*08e0*/  IMAD.MOV.U32 R8, RZ, RZ, R4 ;  /* 0x000000ffff087224 */ /* 0x000fe400078e0004 */
[----:B------:R-:W-:-:S07]  /*08f0*/  IMAD.MOV.U32 R9, RZ, RZ, R5 ;  /* 0x000000ffff097224 */ /* 0x000fce00078e0005 */
[----:B------:R-:W-:Y:S05]  /*0900*/  CALL.REL.NOINC `($__internal_3_$__cuda_sm20_div_rn_f64_full) ;  /* 0x0000000000187944 */ /* 0x000fea0003c00000 */
.L_x_64:
[----:B------:R-:W-:Y:S05]  /*0910*/  BSYNC.RECONVERGENT B0 ;  /* 0x0000000000007941 */ /* 0x000fea0003800200 */
.L_x_63:
[----:B------:R-:W0:Y:S01]  /*0920*/  LDC.64 R4, c[0x0][0x390] ;  /* 0x0000e400ff047b82 */ /* 0x000e220000000a00 */
[----:B------:R-:W1:Y:S01]  /*0930*/  F2F.F32.F64 R3, R2 ;  /* 0x0000000200037310 */ /* 0x000e620000301000 */
[----:B0-----:R-:W-:-:S05]  /*0940*/  IMAD.WIDE R4, R0, 0x4, R4 ;  /* 0x0000000400047825 */ /* 0x001fca00078e0204 */
[----:B-1----:R-:W-:Y:S01]  /*0950*/  STG.E desc[UR4][R4.64], R3 ;  /* 0x0000000304007986 */ /* 0x002fe2000c101904 */
[----:B------:R-:W-:Y:S05]  /*0960*/  EXIT ;  /* 0x000000000000794d */ /* 0x000fea0003800000 */
        .weak           $__internal_3_$__cuda_sm20_div_rn_f64_full
        .type           $__internal_3_$__cuda_sm20_div_rn_f64_full,@function
        .size           $__internal_3_$__cuda_sm20_div_rn_f64_full,(.L_x_83 - $__internal_3_$__cuda_sm20_div_rn_f64_full)
$__internal_3_$__cuda_sm20_div_rn_f64_full:
[C---:B------:R-:W-:Y:S01]  /*0970*/  FSETP.GEU.AND P0, PT, |R9|.reuse, 1.469367938527859385e-39, PT ;  /* 0x001000000900780b */ /* 0x040fe20003f0e200 */
[----:B------:R-:W-:Y:S01]  /*0980*/  IMAD.MOV.U32 R16, RZ, RZ, 0x1 ;  /* 0x00000001ff107424 */ /* 0x000fe200078e00ff */
[----:B------:R-:W-:Y:S01]  /*0990*/  LOP3.LUT R6, R9, 0x800fffff, RZ, 0xc0, !PT ;  /* 0x800fffff09067812 */ /* 0x000fe200078ec0ff */
[----:B------:R-:W-:Y:S01]  /*09a0*/  BSSY.RECONVERGENT B1, `(.L_x_65) ;  /* 0x0000055000017945 */ /* 0x000fe20003800200 */
[C---:B------:R-:W-:Y:S02]  /*09b0*/  FSETP.GEU.AND P2, PT, |R11|.reuse, 1.469367938527859385e-39, PT ;  /* 0x001000000b00780b */ /* 0x040fe40003f4e200 */
[----:B------:R-:W-:Y:S02]  /*09c0*/  LOP3.LUT R7, R6, 0x3ff00000, RZ, 0xfc, !PT ;  /* 0x3ff0000006077812 */ /* 0x000fe400078efcff */
[----:B------:R-:W-:Y:S02]  /*09d0*/  MOV R6, R8 ;  /* 0x0000000800067202 */ /* 0x000fe40000000f00 */
[----:B------:R-:W-:-:S02]  /*09e0*/  LOP3.LUT R13, R11, 0x7ff00000, RZ, 0xc0, !PT ;  /* 0x7ff000000b0d7812 */ /* 0x000fc400078ec0ff */
[----:B------:R-:W-:Y:S01]  /*09f0*/  LOP3.LUT R20, R9, 0x7ff00000, RZ, 0xc0, !PT ;  /* 0x7ff0000009147812 */ /* 0x000fe200078ec0ff */
[----:B------:R-:W-:-:S03]  /*0a00*/  @!P0 DMUL R6, R8, 8.98846567431157953865e+307 ;  /* 0x7fe0000008068828 */ /* 0x000fc60000000000 */
[----:B------:R-:W-:Y:S01]  /*0a10*/  ISETP.GE.U32.AND P1, PT, R13, R20, PT ;  /* 0x000000140d00720c */ /* 0x000fe20003f26070 */
[----:B------:R-:W-:Y:S01]  /*0a20*/  @!P2 IMAD.MOV.U32 R22, RZ, RZ, RZ ;  /* 0x000000ffff16a224 */ /* 0x000fe200078e00ff */
[----:B------:R-:W-:Y:S01]  /*0a30*/  @!P2 LOP3.LUT R14, R9, 0x7ff00000, RZ, 0xc0, !PT ;  /* 0x7ff00000090ea812 */ /* 0x000fe200078ec0ff */
[----:B------:R-:W0:Y:S03]  /*0a40*/  MUFU.RCP64H R17, R7 ;  /* 0x0000000700117308 */ /* 0x000e260000001800 */
[----:B------:R-:W-:Y:S01]  /*0a50*/  @!P2 ISETP.GE.U32.AND P3, PT, R13, R14, PT ;  /* 0x0000000e0d00a20c */ /* 0x000fe20003f66070 */
[----:B------:R-:W-:-:S05]  /*0a60*/  IMAD.MOV.U32 R14, RZ, RZ, 0x1ca00000 ;  /* 0x1ca00000ff0e7424 */ /* 0x000fca00078e00ff */
[----:B------:R-:W-:-:S04]  /*0a70*/  @!P2 SEL R15, R14, 0x63400000, !P3 ;  /* 0x634000000e0fa807 */ /* 0x000fc80005800000 */
[----:B------:R-:W-:Y:S01]  /*0a80*/  @!P2 LOP3.LUT R15, R15, 0x80000000, R11, 0xf8, !PT ;  /* 0x800000000f0fa812 */ /* 0x000fe200078ef80b */
[----:B0-----:R-:W-:-:S03]  /*0a90*/  DFMA R2, R16, -R6, 1 ;  /* 0x3ff000001002742b */ /* 0x001fc60000000806 */
[----:B------:R-:W-:-:S05]  /*0aa0*/  @!P2 LOP3.LUT R23, R15, 0x100000, RZ, 0xfc, !PT ;  /* 0x001000000f17a812 */ /* 0x000fca00078efcff */
[----:B------:R-:W-:-:S08]  /*0ab0*/  DFMA R2, R2, R2, R2 ;  /* 0x000000020202722b */ /* 0x000fd00000000002 */
[----:B------:R-:W-:Y:S01]  /*0ac0*/  DFMA R16, R16, R2, R16 ;  /* 0x000000021010722b */ /* 0x000fe20000000010 */
[----:B------:R-:W-:Y:S01]  /*0ad0*/  SEL R3, R14, 0x63400000, !P1 ;  /* 0x634000000e037807 */ /* 0x000fe20004800000 */
[----:B------:R-:W-:-:S03]  /*0ae0*/  IMAD.MOV.U32 R2, RZ, RZ, R10 ;  /* 0x000000ffff027224 */ /* 0x000fc600078e000a */
[----:B------:R-:W-:-:S03]  /*0af0*/  LOP3.LUT R3, R3, 0x800fffff, R11, 0xf8, !PT ;  /* 0x800fffff03037812 */ /* 0x000fc600078ef80b */
[----:B------:R-:W-:-:S03]  /*0b00*/  DFMA R18, R16, -R6, 1 ;  /* 0x3ff000001012742b */ /* 0x000fc60000000806 */
[----:B------:R-:W-:Y:S01]  /*0b10*/  @!P2 DFMA R2, R2, 2, -R22 ;  /* 0x400000000202a82b */ /* 0x000fe20000000816 */
[----:B------:R-:W-:-:S04]  /*0b20*/  IMAD.MOV.U32 R23, RZ, RZ, R13 ;  /* 0x000000ffff177224 */ /* 0x000fc800078e000d */
[----:B------:R-:W-:Y:S01]  /*0b30*/  DFMA R16, R16, R18, R16 ;  /* 0x000000121010722b */ /* 0x000fe20000000010 */
[----:B------:R-:W-:Y:S01]  /*0b40*/  IMAD.MOV.U32 R22, RZ, RZ, R20 ;  /* 0x000000ffff167224 */ /* 0x000fe200078e0014 */
[----:B------:R-:W-:-:S03]  /*0b50*/  @!P0 LOP3.LUT R22, R7, 0x7ff00000, RZ, 0xc0, !PT ;  /* 0x7ff0000007168812 */ /* 0x000fc600078ec0ff */
[----:B------:R-:W-:Y:S02]  /*0b60*/  @!P2 LOP3.LUT R23, R3, 0x7ff00000, RZ, 0xc0, !PT ;  /* 0x7ff000000317a812 */ /* 0x000fe400078ec0ff */
[----:B------:R-:W-:Y:S01]  /*0b70*/  VIADD R24, R22, 0xffffffff ;  /* 0xffffffff16187836 */ /* 0x000fe20000000000 */
[----:B------:R-:W-:Y:S01]  /*0b80*/  DMUL R18, R16, R2 ;  /* 0x0000000210127228 */ /* 0x000fe20000000000 */
[----:B------:R-:W-:-:S04]  /*0b90*/  IADD3 R15, PT, PT, R23, -0x1, RZ ;  /* 0xffffffff170f7810 */ /* 0x000fc80007ffe0ff */
[----:B------:R-:W-:-:S03]  /*0ba0*/  ISETP.GT.U32.AND P0, PT, R15, 0x7feffffe, PT ;  /* 0x7feffffe0f00780c */ /* 0x000fc60003f04070 */
[----:B------:R-:W-:Y:S01]  /*0bb0*/  DFMA R20, R18, -R6, R2 ;  /* 0x800000061214722b */ /* 0x000fe20000000002 */
[----:B------:R-:W-:-:S07]  /*0bc0*/  ISETP.GT.U32.OR P0, PT, R24, 0x7feffffe, P0 ;  /* 0x7feffffe1800780c */ /* 0x000fce0000704470 */
[----:B------:R-:W-:-:S06]  /*0bd0*/  DFMA R16, R16, R20, R18 ;  /* 0x000000141010722b */ /* 0x000fcc0000000012 */
[----:B------:R-:W-:Y:S05]  /*0be0*/  @P0 BRA `(.L_x_66) ;  /* 0x00000000006c0947 */ /* 0x000fea0003800000 */
[----:B------:R-:W-:-:S04]  /*0bf0*/  LOP3.LUT R18, R9, 0x7ff00000, RZ, 0xc0, !PT ;  /* 0x7ff0000009127812 */ /* 0x000fc800078ec0ff */
[CC--:B------:R-:W-:Y:S02]  /*0c00*/  VIADDMNMX R10, R13.reuse, -R18.reuse, 0xb9600000, !PT ;  /* 0xb96000000d0a7446 */ /* 0x0c0fe40007800912 */
[----:B------:R-:W-:Y:S02]  /*0c10*/  ISETP.GE.U32.AND P0, PT, R13, R18, PT ;  /* 0x000000120d00720c */ /* 0x000fe40003f06070 */
[----:B------:R-:W-:Y:S02]  /*0c20*/  VIMNMX R10, PT, PT, R10, 0x46a00000, PT ;  /* 0x46a000000a0a7848 */ /* 0x000fe40003fe0100 */
[----:B------:R-:W-:-:S05]  /*0c30*/  SEL R13, R14, 0x63400000, !P0 ;  /* 0x634000000e0d7807 */ /* 0x000fca0004000000 */
[----:B------:R-:W-:Y:S02]  /*0c40*/  IMAD.IADD R13, R10, 0x1, -R13 ;  /* 0x000000010a0d7824 */ /* 0x000fe400078e0a0d */
[----:B------:R-:W-:Y:S02]  /*0c50*/  IMAD.MOV.U32 R10, RZ, RZ, RZ ;  /* 0x000000ffff0a7224 */ /* 0x000fe400078e00ff */
        /* <DEDUP_REMOVED lines=20> */
.L_x_66:
        /* <DEDUP_REMOVED lines=11> */
[----:B------:R-:W-:Y:S01]  /*0e50*/  @P0 LOP3.LUT R2, R15, 0x7ff00000, RZ, 0xfc, !PT ;  /* 0x7ff000000f020812 */ /* 0x000fe200078efcff */
[----:B------:R-:W-:Y:S02]  /*0e60*/  @!P0 IMAD.MOV.U32 R14, RZ, RZ, RZ ;  /* 0x000000ffff0e8224 */ /* 0x000fe400078e00ff */
[----:B------:R-:W-:Y:S02]  /*0e70*/  @P0 IMAD.MOV.U32 R14, RZ, RZ, RZ ;  /* 0x000000ffff0e0224 */ /* 0x000fe400078e00ff */
[----:B------:R-:W-:Y:S01]  /*0e80*/  @P0 IMAD.MOV.U32 R15, RZ, RZ, R2 ;  /* 0x000000ffff0f0224 */ /* 0x000fe200078e0002 */
[----:B------:R-:W-:Y:S06]  /*0e90*/  BRA `(.L_x_67) ;  /* 0x0000000000147947 */ /* 0x000fec0003800000 */
.L_x_69:
[----:B------:R-:W-:Y:S02]  /*0ea0*/  LOP3.LUT R15, R9, 0x80000, RZ, 0xfc, !PT ;  /* 0x00080000090f7812 */ /* 0x000fe400078efcff */
[----:B------:R-:W-:Y:S01]  /*0eb0*/  MOV R14, R8 ;  /* 0x00000008000e7202 */ /* 0x000fe20000000f00 */
[----:B------:R-:W-:Y:S06]  /*0ec0*/  BRA `(.L_x_67) ;  /* 0x0000000000087947 */ /* 0x000fec0003800000 */
.L_x_68:
[----:B------:R-:W-:Y:S01]  /*0ed0*/  LOP3.LUT R15, R11, 0x80000, RZ, 0xfc, !PT ;  /* 0x000800000b0f7812 */ /* 0x000fe200078efcff */
[----:B------:R-:W-:-:S07]  /*0ee0*/  IMAD.MOV.U32 R14, RZ, RZ, R10 ;  /* 0x000000ffff0e7224 */ /* 0x000fce00078e000a */
.L_x_67:
[----:B------:R-:W-:Y:S05]  /*0ef0*/  BSYNC.RECONVERGENT B1 ;  /* 0x0000000000017941 */ /* 0x000fea0003800200 */
.L_x_65:
[----:B------:R-:W-:Y:S02]  /*0f00*/  IMAD.MOV.U32 R13, RZ, RZ, 0x0 ;  /* 0x00000000ff0d7424 */ /* 0x000fe400078e00ff */
[----:B------:R-:W-:Y:S02]  /*0f10*/  IMAD.MOV.U32 R2, RZ, RZ, R14 ;  /* 0x000000ffff027224 */ /* 0x000fe400078e000e */
[----:B------:R-:W-:Y:S01]  /*0f20*/  IMAD.MOV.U32 R3, RZ, RZ, R15 ;  /* 0x000000ffff037224 */ /* 0x000fe200078e000f */
[----:B------:R-:W-:Y:S06]  /*0f30*/  RET.REL.NODEC R12 `(_Z4gradPfS_S_ffii) ;  /* 0xfffffff00c307950 */ /* 0x000fec0003c3ffff */
.L_x_70:
        /* <DEDUP_REMOVED lines=12> */
.L_x_83:


//--------------------- .text._Z11init_curandP17curandStateXORWOWmii --------------------------
	.section	.text._Z11init_curandP17curandStateXORWOWmii,"ax",@progbits
	.align	128
        .global         _Z11init_curandP17curandStateXORWOWmii
        .type           _Z11init_curandP17curandStateXORWOWmii,@function
        .size           _Z11init_curandP17curandStateXORWOWmii,(.L_x_92 - _Z11init_curandP17curandStateXORWOWmii)
        .other          _Z11init_curandP17curandStateXORWOWmii,@"STO_CUDA_ENTRY STV_DEFAULT"
_Z11init_curandP17curandStateXORWOWmii:
.text._Z11init_curandP17curandStateXORWOWmii:
        /* <DEDUP_REMOVED lines=15> */
[----:B------:R-:W1:Y:S01]  /*00f0*/  LDCU.64 UR4, c[0x0][0x358] ;  /* 0x00006b00ff0477ac */ /* 0x000e620008000a00 */
[----:B------:R-:W-:Y:S01]  /*0100*/  ISETP.NE.AND P0, PT, R13, RZ, PT ;  /* 0x000000ff0d00720c */ /* 0x000fe20003f05270 */
[----:B------:R-:W-:Y:S05]  /*0110*/  BSSY.RECONVERGENT B0, `(.L_x_71) ;  /* 0x00000e1000007945 */ /* 0x000fea0003800200 */
[----:B------:R-:W2:Y:S01]  /*0120*/  LDC.64 R6, c[0x0][0x380] ;  /* 0x0000e000ff067b82 */ /* 0x000ea20000000a00 */
[----:B0-----:R-:W-:Y:S02]  /*0130*/  LOP3.LUT R0, R2, 0xaad26b49, RZ, 0x3c, !PT ;  /* 0xaad26b4902007812 */ /* 0x001fe400078e3cff */
[----:B------:R-:W-:-:S03]  /*0140*/  LOP3.LUT R2, R3, 0xf7dcefdd, RZ, 0x3c, !PT ;  /* 0xf7dcefdd03027812 */ /* 0x000fc600078e3cff */
[----:B------:R-:W-:Y:S02]  /*0150*/  IMAD R0, R0, 0x4182bed5, RZ ;  /* 0x4182bed500007824 */ /* 0x000fe400078e02ff */
[----:B------:R-:W-:Y:S02]  /*0160*/  IMAD R3, R2, -0x658354e5, RZ ;  /* 0x9a7cab1b02037824 */ /* 0x000fe400078e02ff */
[----:B--2---:R-:W-:Y:S01]  /*0170*/  IMAD.WIDE R6, R13, 0x30, R6 ;  /* 0x000000300d067825 */ /* 0x004fe200078e0206 */
[C---:B------:R-:W-:Y:S02]  /*0180*/  LOP3.LUT R8, R0.reuse, 0x159a55e5, RZ, 0x3c, !PT ;  /* 0x159a55e500087812 */ /* 0x040fe400078e3cff */
[C---:B------:R-:W-:Y:S01]  /*0190*/  IADD3 R4, PT, PT, R0.reuse, 0x64f0c9, R3 ;  /* 0x0064f0c900047810 */ /* 0x040fe20007ffe003 */
[C---:B------:R-:W-:Y:S01]  /*01a0*/  VIADD R5, R0.reuse, 0x75bcd15 ;  /* 0x075bcd1500057836 */ /* 0x040fe20000000000 */
[----:B------:R-:W-:Y:S01]  /*01b0*/  LOP3.LUT R10, R3, 0x5491333, RZ, 0x3c, !PT ;  /* 0x05491333030a7812 */ /* 0x000fe200078e3cff */
[----:B------:R-:W-:-:S02]  /*01c0*/  VIADD R11, R0, 0x583f19 ;  /* 0x00583f19000b7836 */ /* 0x000fc40000000000 */
[----:B------:R-:W-:Y:S01]  /*01d0*/  VIADD R9, R3, 0x1f123bb5 ;  /* 0x1f123bb503097836 */ /* 0x000fe20000000000 */
[----:B-1----:R0:W-:Y:S04]  /*01e0*/  STG.E.64 desc[UR4][R6.64], R4 ;  /* 0x0000000406007986 */ /* 0x0021e8000c101b04 */
[----:B------:R0:W-:Y:S04]  /*01f0*/  STG.E.64 desc[UR4][R6.64+0x8], R8 ;  /* 0x0000080806007986 */ /* 0x0001e8000c101b04 */
[----:B------:R0:W-:Y:S01]  /*0200*/  STG.E.64 desc[UR4][R6.64+0x10], R10 ;  /* 0x0000100a06007986 */ /* 0x0001e2000c101b04 */
[----:B------:R-:W-:Y:S05]  /*0210*/  @!P0 BRA `(.L_x_72) ;  /* 0x0000000c00408947 */ /* 0x000fea0003800000 */
[----:B------:R-:W-:Y:S01]  /*0220*/  SHF.R.S32.HI R0, RZ, 0x1f, R13 ;  /* 0x0000001fff007819 */ /* 0x000fe2000001140d */
[----:B------:R-:W-:-:S07]  /*0230*/  IMAD.MOV.U32 R12, RZ, RZ, RZ ;  /* 0x000000ffff0c7224 */ /* 0x000fce00078e00ff */
.L_x_78:
[----:B-1----:R-:W-:Y:S01]  /*0240*/  LOP3.LUT R2, R13, 0x3, RZ, 0xc0, !PT ;  /* 0x000000030d027812 */ /* 0x002fe200078ec0ff */
[----:B------:R-:W-:Y:S03]  /*0250*/  BSSY.RECONVERGENT B1, `(.L_x_73) ;  /* 0x00000c6000017945 */ /* 0x000fe60003800200 */
[----:B------:R-:W-:-:S04]  /*0260*/  ISETP.NE.U32.AND P0, PT, R2, RZ, PT ;  /* 0x000000ff0200720c */ /* 0x000fc80003f05070 */
[----:B------:R-:W-:-:S13]  /*0270*/  ISETP.NE.AND.EX P0, PT, RZ, RZ, PT, P0 ;  /* 0x000000ffff00720c */ /* 0x000fda0003f05300 */
[----:B------:R-:W-:Y:S05]  /*0280*/  @!P0 BRA `(.L_x_74) ;  /* 0x0000000c00088947 */ /* 0x000fea0003800000 */
[----:B0-----:R-:W0:Y:S01]  /*0290*/  LDC.64 R8, c[0x4][RZ] ;  /* 0x01000000ff087b82 */ /* 0x001e220000000a00 */
[----:B------:R-:W-:Y:S02]  /*02a0*/  IMAD.MOV.U32 R14, RZ, RZ, RZ ;  /* 0x000000ffff0e7224 */ /* 0x000fe400078e00ff */
[----:B0-----:R-:W-:-:S07]  /*02b0*/  IMAD.WIDE.U32 R8, R12, 0xc80, R8 ;  /* 0x00000c800c087825 */ /* 0x001fce00078e0008 */
.L_x_77:
[----:B-1----:R-:W-:Y:S01]  /*02c0*/  IMAD.MOV.U32 R15, RZ, RZ, RZ ;  /* 0x000000ffff0f7224 */ /* 0x002fe200078e00ff */
[----:B------:R-:W-:Y:S01]  /*02d0*/  CS2R R2, SRZ ;  /* 0x0000000000027805 */ /* 0x000fe2000001ff00 */
[----:B------:R-:W-:Y:S01]  /*02e0*/  IMAD.MOV.U32 R17, RZ, RZ, RZ ;  /* 0x000000ffff117224 */ /* 0x000fe200078e00ff */
[----:B------:R-:W-:-:S07]  /*02f0*/  CS2R R4, SRZ ;  /* 0x0000000000047805 */ /* 0x000fce000001ff00 */
.L_x_76:
[----:B------:R-:W-:-:S05]  /*0300*/  IMAD.WIDE.U32 R10, R17, 0x4, R6 ;  /* 0x00000004110a7825 */ /* 0x000fca00078e0006 */
[----:B------:R0:W5:Y:S01]  /*0310*/  LDG.E R16, desc[UR4][R10.64+0x4] ;  /* 0x000004040a107981 */ /* 0x000162000c1e1900 */
[----:B------:R-:W-:-:S07]  /*0320*/  IMAD.MOV.U32 R19, RZ, RZ, RZ ;  /* 0x000000ffff137224 */ /* 0x000fce00078e00ff */
.L_x_75:
[----:B-----5:R-:W-:Y:S01]  /*0330*/  SHF.R.U32.HI R24, RZ, R19, R16 ;  /* 0x00000013ff187219 */ /* 0x020fe20000011610 */
[----:B0-----:R-:W-:-:S03]  /*0340*/  IMAD.SHL.U32 R10, R17, 0x20, RZ ;  /* 0x00000020110a7824 */ /* 0x001fc600078e00ff */
[----:B------:R-:W-:Y:S01]  /*0350*/  LOP3.LUT R11, R24, 0x1, RZ, 0xc0, !PT ;  /* 0x00000001180b7812 */ /* 0x000fe200078ec0ff */
[----:B------:R-:W-:-:S03]  /*0360*/  IMAD.IADD R10, R10, 0x1, R19 ;  /* 0x000000010a0a7824 */ /* 0x000fc600078e0213 */
[----:B------:R-:W-:Y:S01]  /*0370*/  ISETP.NE.U32.AND P0, PT, R11, 0x1, PT ;  /* 0x000000010b00780c */ /* 0x000fe20003f05070 */
[----:B------:R-:W-:-:S03]  /*0380*/  IMAD R11, R10, 0x5, RZ ;  /* 0x000000050a0b7824 */ /* 0x000fc600078e02ff */
[----:B------:R-:W-:Y:S01]  /*0390*/  R2P PR, R24, 0x7e ;  /* 0x0000007e18007804 */ /* 0x000fe20000000000 */
[----:B------:R-:W-:-:S08]  /*03a0*/  IMAD.WIDE.U32 R10, R11, 0x4, R8 ;  /* 0x000000040b0a7825 */ /* 0x000fd000078e0008 */
[----:B------:R-:W2:Y:S04]  /*03b0*/  @!P0 LDG.E R18, desc[UR4][R10.64] ;  /* 0x000000040a128981 */ /* 0x000ea8000c1e1900 */
[----:B------:R-:W3:Y:S04]  /*03c0*/  @!P0 LDG.E R20, desc[UR4][R10.64+0x10] ;  /* 0x000010040a148981 */ /* 0x000ee8000c1e1900 */
[----:B------:R-:W4:Y:S04]  /*03d0*/  @P1 LDG.E R22, desc[UR4][R10.64+0x14] ;  /* 0x000014040a161981 */ /* 0x000f28000c1e1900 */
[----:B------:R-:W4:Y:S04]  /*03e0*/  @P2 LDG.E R26, desc[UR4][R10.64+0x28] ;  /* 0x000028040a1a2981 */ /* 0x000f28000c1e1900 */
[----:B------:R-:W4:Y:S04]  /*03f0*/  @!P0 LDG.E R21, desc[UR4][R10.64+0x4] ;  /* 0x000004040a158981 */ /* 0x000f28000c1e1900 */
[----:B------:R-:W4:Y:S04]  /*0400*/  @!P0 LDG.E R23, desc[UR4][R10.64+0xc] ;  /* 0x00000c040a178981 */ /* 0x000f28000c1e1900 */
[----:B------:R-:W4:Y:S04]  /*0410*/  @P1 LDG.E R25, desc[UR4][R10.64+0x18] ;  /* 0x000018040a191981 */ /* 0x000f28000c1e1900 */
[----:B------:R-:W4:Y:S04]  /*0420*/  @P3 LDG.E R28, desc[UR4][R10.64+0x3c] ;  /* 0x00003c040a1c3981 */ /* 0x000f28000c1e1900 */
[----:B------:R-:W4:Y:S01]  /*0430*/  @P6 LDG.E R27, desc[UR4][R10.64+0x7c] ;  /* 0x00007c040a1b6981 */ /* 0x000f22000c1e1900 */
[----:B--2---:R-:W-:-:S03]  /*0440*/  @!P0 LOP3.LUT R15, R15, R18, RZ, 0x3c, !PT ;  /* 0x000000120f0f8212 */ /* 0x004fc600078e3cff */
[----:B------:R-:W2:Y:S01]  /*0450*/  @!P0 LDG.E R18, desc[UR4][R10.64+0x8] ;  /* 0x000008040a128981 */ /* 0x000ea2000c1e1900 */
[----:B---3--:R-:W-:-:S03]  /*0460*/  @!P0 LOP3.LUT R3, R3, R20, RZ, 0x3c, !PT ;  /* 0x0000001403038212 */ /* 0x008fc600078e3cff */
[----:B------:R-:W3:Y:S01]  /*0470*/  @P1 LDG.E R20, desc[UR4][R10.64+0x24] ;  /* 0x000024040a141981 */ /* 0x000ee2000c1e1900 */
[----:B----4-:R-:W-:-:S03]  /*0480*/  @P1 LOP3.LUT R15, R15, R22, RZ, 0x3c, !PT ;  /* 0x000000160f0f1212 */ /* 0x010fc600078e3cff */
[----:B------:R-:W4:Y:S01]  /*0490*/  @P2 LDG.E R22, desc[UR4][R10.64+0x38] ;  /* 0x000038040a162981 */ /* 0x000f22000c1e1900 */
[----:B------:R-:W-:-:S03]  /*04a0*/  @P2 LOP3.LUT R15, R15, R26, RZ, 0x3c, !PT ;  /* 0x0000001a0f0f2212 */ /* 0x000fc600078e3cff */
[----:B------:R-:W4:Y:S01]  /*04b0*/  @P4 LDG.E R26, desc[UR4][R10.64+0x50] ;  /* 0x000050040a1a4981 */ /* 0x000f22000c1e1900 */
[----:B------:R-:W-:-:S03]  /*04c0*/  @!P0 LOP3.LUT R4, R4, R21, RZ, 0x3c, !PT ;  /* 0x0000001504048212 */ /* 0x000fc600078e3cff */
[----:B------:R-:W4:Y:S01]  /*04d0*/  @P1 LDG.E R21, desc[UR4][R10.64+0x20] ;  /* 0x000020040a151981 */ /* 0x000f22000c1e1900 */
[----:B------:R-:W-:-:S03]  /*04e0*/  @!P0 LOP3.LUT R2, R2, R23, RZ, 0x3c, !PT ;  /* 0x0000001702028212 */ /* 0x000fc600078e3cff */
[----:B------:R-:W4:Y:S01]  /*04f0*/  @P2 LDG.E R23, desc[UR4][R10.64+0x2c] ;  /* 0x00002c040a172981 */ /* 0x000f22000c1e1900 */
[----:B------:R-:W-:-:S03]  /*0500*/  @P1 LOP3.LUT R4, R4, R25, RZ, 0x3c, !PT ;  /* 0x0000001904041212 */ /* 0x000fc600078e3cff */
[----:B------:R-:W4:Y:S01]  /*0510*/  @P2 LDG.E R25, desc[UR4][R10.64+0x34] ;  /* 0x000034040a192981 */ /* 0x000f22000c1e1900 */
[----:B--2---:R-:W-:-:S03]  /*0520*/  @!P0 LOP3.LUT R5, R5, R18, RZ, 0x3c, !PT ;  /* 0x0000001205058212 */ /* 0x004fc600078e3cff */
[----:B------:R-:W2:Y:S01]  /*0530*/  @P1 LDG.E R18, desc[UR4][R10.64+0x1c] ;  /* 0x00001c040a121981 */ /* 0x000ea2000c1e1900 */
[----:B---3--:R-:W-:-:S03]  /*0540*/  @P1 LOP3.LUT R3, R3, R20, RZ, 0x3c, !PT ;  /* 0x0000001403031212 */ /* 0x008fc600078e3cff */
[----:B------:R-:W3:Y:S01]  /*0550*/  @P2 LDG.E R20, desc[UR4][R10.64+0x30] ;  /* 0x000030040a142981 */ /* 0x000ee2000c1e1900 */
[----:B----4-:R-:W-:-:S03]  /*0560*/  @P2 LOP3.LUT R3, R3, R22, RZ, 0x3c, !PT ;  /* 0x0000001603032212 */ /* 0x010fc600078e3cff */
[----:B------:R-:W4:Y:S01]  /*0570*/  @P3 LDG.E R22, desc[UR4][R10.64+0x4c] ;  /* 0x00004c040a163981 */ /* 0x000f22000c1e1900 */
[----:B------:R-:W-:-:S04]  /*0580*/  @P3 LOP3.LUT R15, R15, R28, RZ, 0x3c, !PT ;  /* 0x0000001c0f0f3212 */ /* 0x000fc800078e3cff */
[----:B------:R-:W-:Y:S02]  /*0590*/  @P4 LOP3.LUT R15, R15, R26, RZ, 0x3c, !PT ;  /* 0x0000001a0f0f4212 */ /* 0x000fe400078e3cff */
[----:B------:R-:W-:Y:S01]  /*05a0*/  @P1 LOP3.LUT R2, R2, R21, RZ, 0x3c, !PT ;  /* 0x0000001502021212 */ /* 0x000fe200078e3cff */
[----:B------:R-:W4:Y:S04]  /*05b0*/  @P5 LDG.E R26, desc[UR4][R10.64+0x64] ;  /* 0x000064040a1a5981 */ /* 0x000f28000c1e1900 */
[----:B------:R-:W4:Y:S01]  /*05c0*/  @P3 LDG.E R21, desc[UR4][R10.64+0x40] ;  /* 0x000040040a153981 */ /* 0x000f22000c1e1900 */
[----:B------:R-:W-:Y:S02]  /*05d0*/  @P2 LOP3.LUT R4, R4, R23, RZ, 0x3c, !PT ;  /* 0x0000001704042212 */ /* 0x000fe400078e3cff */
[----:B------:R-:W-:Y:S01]  /*05e0*/  @P2 LOP3.LUT R2, R2, R25, RZ, 0x3c, !PT ;  /* 0x0000001902022212 */ /* 0x000fe200078e3cff */
[----:B------:R-:W4:Y:S04]  /*05f0*/  @P3 LDG.E R23, desc[UR4][R10.64+0x48] ;  /* 0x000048040a173981 */ /* 0x000f28000c1e1900 */
[----:B------:R-:W4:Y:S01]  /*0600*/  @P4 LDG.E R25, desc[UR4][R10.64+0x54] ;  /* 0x000054040a194981 */ /* 0x000f22000c1e1900 */
[----:B--2---:R-:W-:-:S03]  /*0610*/  @P1 LOP3.LUT R5, R5, R18, RZ, 0x3c, !PT ;  /* 0x0000001205051212 */ /* 0x004fc600078e3cff */
[----:B------:R-:W2:Y:S01]  /*0620*/  @P3 LDG.E R18, desc[UR4][R10.64+0x44] ;  /* 0x000044040a123981 */ /* 0x000ea2000c1e1900 */
[----:B---3--:R-:W-:-:S03]  /*0630*/  @P2 LOP3.LUT R5, R5, R20, RZ, 0x3c, !PT ;  /* 0x0000001405052212 */ /* 0x008fc600078e3cff */
[----:B------:R-:W3:Y:S01]  /*0640*/  @P4 LDG.E R20, desc[UR4][R10.64+0x58] ;  /* 0x000058040a144981 */ /* 0x000ee2000c1e1900 */
[----:B----4-:R-:W-:-:S03]  /*0650*/  @P3 LOP3.LUT R3, R3, R22, RZ, 0x3c, !PT ;  /* 0x0000001603033212 */ /* 0x010fc600078e3cff */
[----:B------:R-:W4:Y:S01]  /*0660*/  @P4 LDG.E R22, desc[UR4][R10.64+0x60] ;  /* 0x000060040a164981 */ /* 0x000f22000c1e1900 */
[----:B------:R-:W-:Y:S02]  /*0670*/  LOP3.LUT P0, RZ, R24, 0x80, RZ, 0xc0, !PT ;  /* 0x0000008018ff7812 */ /* 0x000fe4000780c0ff */
[----:B------:R-:W-:Y:S02]  /*0680*/  @P5 LOP3.LUT R15, R15, R26, RZ, 0x3c, !PT ;  /* 0x0000001a0f0f5212 */ /* 0x000fe400078e3cff */
[----:B------:R-:W4:Y:S01]  /*0690*/  @P6 LDG.E R26, desc[UR4][R10.64+0x78] ;  /* 0x000078040a1a6981 */ /* 0x000f22000c1e1900 */
[----:B------:R-:W-:-:S03]  /*06a0*/  @P3 LOP3.LUT R4, R4, R21, RZ, 0x3c, !PT ;  /* 0x0000001504043212 */ /* 0x000fc600078e3cff */
[----:B------:R-:W4:Y:S01]  /*06b0*/  @P4 LDG.E R21, desc[UR4][R10.64+0x5c] ;  /* 0x00005c040a154981 */ /* 0x000f22000c1e1900 */
[----:B------:R-:W-:-:S03]  /*06c0*/  @P3 LOP3.LUT R2, R2, R23, RZ, 0x3c, !PT ;  /* 0x0000001702023212 */ /* 0x000fc600078e3cff */
[----:B------:R-:W4:Y:S01]  /*06d0*/  @P5 LDG.E R23, desc[UR4][R10.64+0x68] ;  /* 0x000068040a175981 */ /* 0x000f22000c1e1900 */
[----:B------:R-:W-:-:S03]  /*06e0*/  @P4 LOP3.LUT R4, R4, R25, RZ, 0x3c, !PT ;  /* 0x0000001904044212 */ /* 0x000fc600078e3cff */
[----:B------:R-:W4:Y:S01]  /*06f0*/  @P5 LDG.E R25, desc[UR4][R10.64+0x70] ;  /* 0x000070040a195981 */ /* 0x000f22000c1e1900 */
[----:B--2---:R-:W-:-:S03]  /*0700*/  @P3 LOP3.LUT R5, R5, R18, RZ, 0x3c, !PT ;  /* 0x0000001205053212 */ /* 0x004fc600078e3cff */
[----:B------:R-:W2:Y:S01]  /*0710*/  @P5 LDG.E R18, desc[UR4][R10.64+0x6c] ;  /* 0x00006c040a125981 */ /* 0x000ea2000c1e1900 */
[----:B---3--:R-:W-:-:S03]  /*0720*/  @P4 LOP3.LUT R5, R5, R20, RZ, 0x3c, !PT ;  /* 0x0000001405054212 */ /* 0x008fc600078e3cff */
[----:B------:R-:W3:Y:S01]  /*0730*/  @P5 LDG.E R20, desc[UR4][R10.64+0x74] ;  /* 0x000074040a145981 */ /* 0x000ee2000c1e1900 */
[----:B----4-:R-:W-:-:S03]  /*0740*/  @P4 LOP3.LUT R3, R3, R22, RZ, 0x3c, !PT ;  /* 0x0000001603034212 */ /* 0x010fc600078e3cff */
[----:B------:R-:W4:Y:S01]  /*0750*/  @P0 LDG.E R22, desc[UR4][R10.64+0x8c] ;  /* 0x00008c040a160981 */ /* 0x000f22000c1e1900 */
[----:B------:R-:W-:-:S03]  /*0760*/  @P6 LOP3.LUT R15, R15, R26, RZ, 0x3c, !PT ;  /* 0x0000001a0f0f6212 */ /* 0x000fc600078e3cff */
        /* <DEDUP_REMOVED lines=13> */
[----:B------:R-:W-:Y:S02]  /*0840*/  @P6 LOP3.LUT R4, R4, R27, RZ, 0x3c, !PT ;  /* 0x0000001b04046212 */ /* 0x000fe400078e3cff */
[----:B------:R-:W-:Y:S02]  /*0850*/  @P6 LOP3.LUT R2, R2, R21, RZ, 0x3c, !PT ;  /* 0x0000001502026212 */ /* 0x000fe400078e3cff */
[----:B------:R-:W-:Y:S02]  /*0860*/  @P0 LOP3.LUT R4, R4, R23, RZ, 0x3c, !PT ;  /* 0x0000001704040212 */ /* 0x000fe400078e3cff */
[----:B------:R-:W-:Y:S02]  /*0870*/  @P0 LOP3.LUT R2, R2, R25, RZ, 0x3c, !PT ;  /* 0x0000001902020212 */ /* 0x000fe400078e3cff */
[----:B--2---:R-:W-:Y:S02]  /*0880*/  @P6 LOP3.LUT R5, R5, R18, RZ, 0x3c, !PT ;  /* 0x0000001205056212 */ /* 0x004fe400078e3cff */
[----:B---3--:R-:W-:-:S02]  /*0890*/  @P6 LOP3.LUT R3, R3, R20, RZ, 0x3c, !PT ;  /* 0x0000001403036212 */ /* 0x008fc400078e3cff */
[----:B----4-:R-:W-:Y:S02]  /*08a0*/  @P0 LOP3.LUT R5, R5, R22, RZ, 0x3c, !PT ;  /* 0x0000001605050212 */ /* 0x010fe400078e3cff */
[----:B------:R-:W-:Y:S02]  /*08b0*/  @P0 LOP3.LUT R3, R3, R26, RZ, 0x3c, !PT ;  /* 0x0000001a03030212 */ /* 0x000fe400078e3cff */
[----:B------:R-:W-:-:S13]  /*08c0*/  R2P PR, R24.B1, 0x7f ;  /* 0x0000007f18007804 */ /* 0x000fda0000001000 */
[----:B------:R-:W2:Y:S04]  /*08d0*/  @P0 LDG.E R18, desc[UR4][R10.64+0xa0] ;  /* 0x0000a0040a120981 */ /* 0x000ea8000c1e1900 */
[----:B------:R-:W3:Y:S04]  /*08e0*/  @P1 LDG.E R22, desc[UR4][R10.64+0xb4] ;  /* 0x0000b4040a161981 */ /* 0x000ee8000c1e1900 */
[----:B------:R-:W4:Y:S04]  /*08f0*/  @P2 LDG.E R26, desc[UR4][R10.64+0xc8] ;  /* 0x0000c8040a1a2981 */ /* 0x000f28000c1e1900 */
[----:B------:R-:W4:Y:S04]  /*0900*/  @P3 LDG.E R28, desc[UR4][R10.64+0xdc] ;  /* 0x0000dc040a1c3981 */ /* 0x000f28000c1e1900 */
[----:B------:R-:W4:Y:S04]  /*0910*/  @P0 LDG.E R23, desc[UR4][R10.64+0xa4] ;  /* 0x0000a4040a170981 */ /* 0x000f28000c1e1900 */
[----:B------:R-:W4:Y:S04]  /*0920*/  @P0 LDG.E R20, desc[UR4][R10.64+0xa8] ;  /* 0x0000a8040a140981 */ /* 0x000f28000c1e1900 */
[----:B------:R-:W4:Y:S04]  /*0930*/  @P4 LDG.E R25, desc[UR4][R10.64+0xf0] ;  /* 0x0000f0040a194981 */ /* 0x000f28000c1e1900 */
        /* <DEDUP_REMOVED lines=21> */
[----:B------:R-:W-:Y:S02]  /*0a90*/  LOP3.LUT P0, RZ, R24, 0x8000, RZ, 0xc0, !PT ;  /* 0x0000800018ff7812 */ /* 0x000fe4000780c0ff */
[----:B----4-:R-:W-:Y:S01]  /*0aa0*/  @P5 LOP3.LUT R15, R15, R26, RZ, 0x3c, !PT ;  /* 0x0000001a0f0f5212 */ /* 0x010fe200078e3cff */
[----:B------:R-:W4:Y:S04]  /*0ab0*/  @P3 LDG.E R24, desc[UR4][R10.64+0xe4] ;  /* 0x0000e4040a183981 */ /* 0x000f28000c1e1900 */
[----:B------:R-:W2:Y:S01]  /*0ac0*/  @P6 LDG.E R26, desc[UR4][R10.64+0x118] ;  /* 0x000118040a1a6981 */ /* 0x000ea2000c1e1900 */
        /* <DEDUP_REMOVED lines=8> */
[----:B---3--:R-:W-:-:S03]  /*0b50*/  @P2 LOP3.LUT R3, R3, R22, RZ, 0x3c, !PT ;  /* 0x0000001603032212 */ /* 0x008fc600078e3cff */
[----:B------:R-:W3:Y:S01]  /*0b60*/  @P4 LDG.E R22, desc[UR4][R10.64+0x100] ;  /* 0x000100040a164981 */ /* 0x000ee2000c1e1900 */
[----:B--2---:R-:W-:-:S03]  /*0b70*/  @P6 LOP3.LUT R15, R15, R26, RZ, 0x3c, !PT ;  /* 0x0000001a0f0f6212 */ /* 0x004fc600078e3cff */
[----:B------:R-:W2:Y:S01]  /*0b80*/  @P0 LDG.E R26, desc[UR4][R10.64+0x12c] ;  /* 0x00012c040a1a0981 */ /* 0x000ea2000c1e1900 */
[----:B----4-:R-:W-:-:S03]  /*0b90*/  @P2 LOP3.LUT R2, R2, R23, RZ, 0x3c, !PT ;  /* 0x0000001702022212 */ /* 0x010fc600078e3cff */
[----:B------:R-:W4:Y:S01]  /*0ba0*/  @P4 LDG.E R23, desc[UR4][R10.64+0xfc] ;  /* 0x0000fc040a174981 */ /* 0x000f22000c1e1900 */
[----:B------:R-:W-:-:S03]  /*0bb0*/  @P2 LOP3.LUT R5, R5, R20, RZ, 0x3c, !PT ;  /* 0x0000001405052212 */ /* 0x000fc600078e3cff */
[----:B------:R-:W4:Y:S01]  /*0bc0*/  @P4 LDG.E R20, desc[UR4][R10.64+0xf8] ;  /* 0x0000f8040a144981 */ /* 0x000f22000c1e1900 */
[----:B------:R-:W-:Y:S02]  /*0bd0*/  @P3 LOP3.LUT R2, R2, R27, RZ, 0x3c, !PT ;  /* 0x0000001b02023212 */ /* 0x000fe400078e3cff */
[----:B------:R-:W-:Y:S01]  /*0be0*/  @P3 LOP3.LUT R4, R4, R25, RZ, 0x3c, !PT ;  /* 0x0000001904043212 */ /* 0x000fe200078e3cff */
[----:B------:R-:W4:Y:S01]  /*0bf0*/  @P5 LDG.E R27, desc[UR4][R10.64+0x110] ;  /* 0x000110040a1b5981 */ /* 0x000f22000c1e1900 */
[----:B------:R-:W-:-:S03]  /*0c00*/  @P3 LOP3.LUT R5, R5, R24, RZ, 0x3c, !PT ;  /* 0x0000001805053212 */ /* 0x000fc600078e3cff */
[----:B------:R-:W4:Y:S04]  /*0c10*/  @P5 LDG.E R25, desc[UR4][R10.64+0x108] ;  /* 0x000108040a195981 */ /* 0x000f28000c1e1900 */
        /* <DEDUP_REMOVED lines=19> */
[----:B------:R-:W-:-:S05]  /*0d50*/  VIADD R19, R19, 0x10 ;  /* 0x0000001013137836 */ /* 0x000fca0000000000 */
[----:B------:R-:W-:Y:S02]  /*0d60*/  ISETP.NE.AND P1, PT, R19, 0x20, PT ;  /* 0x000000201300780c */ /* 0x000fe40003f25270 */
[----:B------:R-:W-:Y:S02]  /*0d70*/  @P5 LOP3.LUT R3, R3, R18, RZ, 0x3c, !PT ;  /* 0x0000001203035212 */ /* 0x000fe400078e3cff */
[----:B------:R-:W-:Y:S02]  /*0d80*/  @P6 LOP3.LUT R4, R4, R21, RZ, 0x3c, !PT ;  /* 0x0000001504046212 */ /* 0x000fe400078e3cff */
[----:B---3--:R-:W-:-:S04]  /*0d90*/  @P6 LOP3.LUT R3, R3, R22, RZ, 0x3c, !PT ;  /* 0x0000001603036212 */ /* 0x008fc800078e3cff */
[----:B--2---:R-:W-:Y:S02]  /*0da0*/  @P0 LOP3.LUT R3, R3, R26, RZ, 0x3c, !PT ;  /* 0x0000001a03030212 */ /* 0x004fe400078e3cff */
[----:B----4-:R-:W-:Y:S02]  /*0db0*/  @P6 LOP3.LUT R2, R2, R23, RZ, 0x3c, !PT ;  /* 0x0000001702026212 */ /* 0x010fe400078e3cff */
[----:B------:R-:W-:Y:S02]  /*0dc0*/  @P6 LOP3.LUT R5, R5, R20, RZ, 0x3c, !PT ;  /* 0x0000001405056212 */ /* 0x000fe400078e3cff */
[----:B------:R-:W-:Y:S02]  /*0dd0*/  @P0 LOP3.LUT R2, R2, R27, RZ, 0x3c, !PT ;  /* 0x0000001b02020212 */ /* 0x000fe400078e3cff */
[----:B------:R-:W-:Y:S02]  /*0de0*/  @P0 LOP3.LUT R4, R4, R25, RZ, 0x3c, !PT ;  /* 0x0000001904040212 */ /* 0x000fe400078e3cff */
[----:B------:R-:W-:Y:S01]  /*0df0*/  @P0 LOP3.LUT R5, R5, R24, RZ, 0x3c, !PT ;  /* 0x0000001805050212 */ /* 0x000fe200078e3cff */
[----:B------:R-:W-:Y:S06]  /*0e00*/  @P1 BRA `(.L_x_75) ;  /* 0xfffffff400481947 */ /* 0x000fec000383ffff */
[----:B------:R-:W-:-:S05]  /*0e10*/  VIADD R17, R17, 0x1 ;  /* 0x0000000111117836 */ /* 0x000fca0000000000 */
[----:B------:R-:W-:-:S13]  /*0e20*/  ISETP.NE.AND P0, PT, R17, 0x5, PT ;  /* 0x000000051100780c */ /* 0x000fda0003f05270 */
[----:B------:R-:W-:Y:S05]  /*0e30*/  @P0 BRA `(.L_x_76) ;  /* 0xfffffff400300947 */ /* 0x000fea000383ffff */
[----:B------:R1:W-:Y:S01]  /*0e40*/  STG.E.64 desc[UR4][R6.64+0x8], R4 ;  /* 0x0000080406007986 */ /* 0x0003e2000c101b04 */
[----:B------:R-:W-:Y:S01]  /*0e50*/  VIADD R14, R14, 0x1 ;  /* 0x000000010e0e7836 */ /* 0x000fe20000000000 */
[----:B------:R-:W-:Y:S02]  /*0e60*/  LOP3.LUT R11, R13, 0x3, RZ, 0xc0, !PT ;  /* 0x000000030d0b7812 */ /* 0x000fe400078ec0ff */
[----:B------:R1:W-:Y:S02]  /*0e70*/  STG.E.64 desc[UR4][R6.64+0x10], R2 ;  /* 0x0000100206007986 */ /* 0x0003e4000c101b04 */
[----:B------:R-:W-:Y:S02]  /*0e80*/  ISETP.GE.U32.AND P0, PT, R14, R11, PT ;  /* 0x0000000b0e00720c */ /* 0x000fe40003f06070 */
[----:B------:R1:W-:Y:S11]  /*0e90*/  STG.E desc[UR4][R6.64+0x4], R15 ;  /* 0x0000040f06007986 */ /* 0x0003f6000c101904 */
[----:B------:R-:W-:Y:S05]  /*0ea0*/  @!P0 BRA `(.L_x_77) ;  /* 0xfffffff400048947 */ /* 0x000fea000383ffff */
.L_x_74:
[----:B------:R-:W-:Y:S05]  /*0eb0*/  BSYNC.RECONVERGENT B1 ;  /* 0x0000000000017941 */ /* 0x000fea0003800200 */
.L_x_73:
[C---:B------:R-:W-:Y:S01]  /*0ec0*/  ISETP.GT.U32.AND P0, PT, R13.reuse, 0x3, PT ;  /* 0x000000030d00780c */ /* 0x040fe20003f04070 */
[----:B------:R-:W-:Y:S01]  /*0ed0*/  VIADD R12, R12, 0x1 ;  /* 0x000000010c0c7836 */ /* 0x000fe20000000000 */
[--C-:B------:R-:W-:Y:S02]  /*0ee0*/  SHF.R.U64 R13, R13, 0x2, R0.reuse ;  /* 0x000000020d0d7819 */ /* 0x100fe40000001200 */
[----:B------:R-:W-:Y:S02]  /*0ef0*/  ISETP.GT.U32.AND.EX P0, PT, R0, RZ, PT, P0 ;  /* 0x000000ff0000720c */ /* 0x000fe40003f04100 */
[----:B------:R-:W-:-:S11]  /*0f00*/  SHF.R.U32.HI R0, RZ, 0x2, R0 ;  /* 0x00000002ff007819 */ /* 0x000fd60000011600 */
[----:B------:R-:W-:Y:S05]  /*0f10*/  @P0 BRA `(.L_x_78) ;  /* 0xfffffff000c80947 */ /* 0x000fea000383ffff */
.L_x_72:
[----:B------:R-:W-:Y:S05]  /*0f20*/  BSYNC.RECONVERGENT B0 ;  /* 0x0000000000007941 */ /* 0x000fea0003800200 */
.L_x_71:
[----:B------:R-:W-:Y:S04]  /*0f30*/  STG.E.64 desc[UR4][R6.64+0x18], RZ ;  /* 0x000018ff06007986 */ /* 0x000fe8000c101b04 */
[----:B------:R-:W-:Y:S04]  /*0f40*/  STG.E desc[UR4][R6.64+0x20], RZ ;  /* 0x000020ff06007986 */ /* 0x000fe8000c101904 */
[----:B------:R-:W-:Y:S01]  /*0f50*/  STG.E.64 desc[UR4][R6.64+0x28], RZ ;  /* 0x000028ff06007986 */ /* 0x000fe2000c101b04 */
[----:B------:R-:W-:Y:S05]  /*0f60*/  EXIT ;  /* 0x000000000000794d */ /* 0x000fea0003800000 */
.L_x_79:
        /* <DEDUP_REMOVED lines=9> */
.L_x_92:


//--------------------- .nv.global.init           --------------------------
	.section	.nv.global.init,"aw",@progbits
	.align	4
.nv.global.init:
	.type		__cudart_i2opi_f,@object
	.size		__cudart_i2opi_f,(mrg32k3aM1SubSeq - __cudart_i2opi_f)
__cudart_i2opi_f:
        /*0000*/ 	.byte	0x41, 0x90, 0x43, 0x3c, 0x99, 0x95, 0x62, 0xdb, 0xc0, 0xdd, 0x34, 0xf5, 0xd1, 0x57, 0x27, 0xfc
        /*0010*/ 	.byte	0x29, 0x15, 0x44, 0x4e, 0x6e, 0x83, 0xf9, 0xa2
	.type		mrg32k3aM1SubSeq,@object
	.size		mrg32k3aM1SubSeq,(mrg32k3aM2SubSeq - mrg32k3aM1SubSeq)
mrg32k3aM1SubSeq:
        /*0018*/ 	.byte	0x0b, 0xcc, 0xee, 0x04, 0x73, 0x29, 0x8b, 0x6f, 0xf6, 0x53, 0x03, 0xf6, 0x23, 0xf6, 0xea, 0xda
        /* <DEDUP_REMOVED lines=125> */
	.type		mrg32k3aM2SubSeq,@object
	.size		mrg32k3aM2SubSeq,(mrg32k3aM1 - mrg32k3aM2SubSeq)
mrg32k3aM2SubSeq:
        /* <DEDUP_REMOVED lines=126> */
	.type		mrg32k3aM1,@object
	.size		mrg32k3aM1,(mrg32k3aM1Seq - mrg32k3aM1)
mrg32k3aM1:
        /* <DEDUP_REMOVED lines=144> */
	.type		mrg32k3aM1Seq,@object
	.size		mrg32k3aM1Seq,(mrg32k3aM2 - mrg32k3aM1Seq)
mrg32k3aM1Seq:
        /* <DEDUP_REMOVED lines=144> */
	.type		mrg32k3aM2,@object
	.size		mrg32k3aM2,(mrg32k3aM2Seq - mrg32k3aM2)
mrg32k3aM2:
        /* <DEDUP_REMOVED lines=144> */
	.type		mrg32k3aM2Seq,@object
	.size		mrg32k3aM2Seq,(precalc_xorwow_matrix - mrg32k3aM2Seq)
mrg32k3aM2Seq:
        /* <DEDUP_REMOVED lines=144> */
	.type		precalc_xorwow_matrix,@object
	.size		precalc_xorwow_matrix,(precalc_xorwow_offset_matrix - precalc_xorwow_matrix)
precalc_xorwow_matrix:
        /* <DEDUP_REMOVED lines=6400> */
	.type		precalc_xorwow_offset_matrix,@object
	.size		precalc_xorwow_offset_matrix,(.L_1 - precalc_xorwow_offset_matrix)
precalc_xorwow_offset_matrix:
        /* <DEDUP_REMOVED lines=6400> */
.L_1:


//--------------------- .nv.shared.reserved.0     --------------------------
	.section	.nv.shared.reserved.0,"aw",@nobits
	.weak		__nv_reservedSMEM_offset_0_alias
	.size		__nv_reservedSMEM_offset_0_alias, 0, 64
	.other		__nv_reservedSMEM_offset_0_alias,@"STO_CUDA_RESERVED_SHARED STV_DEFAULT"
__nv_reservedSMEM_offset_0_alias:
	.zero		0
	.zero		64


//--------------------- .nv.constant0._Z20elementwise_multiplyPfS_S_ii --------------------------
	.section	.nv.constant0._Z20elementwise_multiplyPfS_S_ii,"a",@progbits
	.sectionflags	@""
	.align	4
.nv.constant0._Z20elementwise_multiplyPfS_S_ii:
	.zero		928


//--------------------- .nv.constant0._Z12zero_flux_BCPfii --------------------------
	.section	.nv.constant0._Z12zero_flux_BCPfii,"a",@progbits
	.sectionflags	@""
	.align	4
.nv.constant0._Z12zero_flux_BCPfii:
	.zero		912


//--------------------- .nv.constant0._Z7T_fieldPfS_S_ii --------------------------
	.section	.nv.constant0._Z7T_fieldPfS_S_ii,"a",@progbits
	.sectionflags	@""
	.align	4
.nv.constant0._Z7T_fieldPfS_S_ii:
	.zero		928


//--------------------- .nv.constant0._Z11phase_fieldP17curandStateXORWOWPfS1_S1_S1_S1_S1_S1_S1_S1_S1_ffii --------------------------
	.section	.nv.constant0._Z11phase_fieldP17curandStateXORWOWPfS1_S1_S1_S1_S1_S1_S1_S1_S1_ffii,"a",@progbits
	.sectionflags	@""
	.align	4
.nv.constant0._Z11phase_fieldP17curandStateXORWOWPfS1_S1_S1_S1_S1_S1_S1_S1_S1_ffii:
	.zero		1000


//--------------------- .nv.constant0._Z7get_epsPfS_S_ii --------------------------
	.section	.nv.constant0._Z7get_epsPfS_S_ii,"a",@progbits
	.sectionflags	@""
	.align	4
.nv.constant0._Z7get_epsPfS_S_ii:
	.zero		928


//--------------------- .nv.constant0._Z9get_thetaPfS_S_ii --------------------------
	.section	.nv.constant0._Z9get_thetaPfS_S_ii,"a",@progbits
	.sectionflags	@""
	.align	4
.nv.constant0._Z9get_thetaPfS_S_ii:
	.zero		928


//--------------------- .nv.constant0._Z7laplacePfS_ffii --------------------------
	.section	.nv.constant0._Z7laplacePfS_ffii,"a",@progbits
	.sectionflags	@""
	.align	4
.nv.constant0._Z7laplacePfS_ffii:
	.zero		928


//--------------------- .nv.constant0._Z4gradPfS_S_ffii --------------------------
	.section	.nv.constant0._Z4gradPfS_S_ffii,"a",@progbits
	.sectionflags	@""
	.align	4
.nv.constant0._Z4gradPfS_S_ffii:
	.zero		936


//--------------------- .nv.constant0._Z11init_curandP17curandStateXORWOWmii --------------------------
	.section	.nv.constant0._Z11init_curandP17curandStateXORWOWmii,"a",@progbits
	.sectionflags	@""
	.align	4
.nv.constant0._Z11init_curandP17curandStateXORWOWmii:
	.zero		920


//--------------------- SYMBOLS --------------------------

	.type		.nv.reservedSmem.offset0,@object
	.size		.nv.reservedSmem.offset0,0x4
